// auto-generated by cutlass_sweep.conv — config: {"arch": "sm_100", "cluster_m": 1, "cluster_n": 1, "conv_kind": "wgrad", "dtype": "bf16", "ndim": 2, "tile_k": 64, "tile_m": 64, "tile_n": 64}
#include "cutlass/cutlass.h"
#include "cute/tensor.hpp"
#include "cutlass/kernel_hardware_info.hpp"
#include "cutlass/conv/convolution.h"
#include "cutlass/conv/dispatch_policy.hpp"
#include "cutlass/conv/collective/collective_builder.hpp"
#include "cutlass/conv/kernel/conv_universal.hpp"
#include "cutlass/conv/device/conv_universal_adapter.hpp"
#include "cutlass/epilogue/collective/collective_builder.hpp"

using namespace cute;
using Elem = cutlass::bfloat16_t;
using Acc  = float;
using LayoutAB = cutlass::layout::TensorNHWC;
using LayoutC  = cutlass::layout::TensorKCSR;
constexpr auto ConvOp = cutlass::conv::Operator::kWgrad;
using TileShape    = Shape<_64, Shape<_64>, Shape<_64>>;
using ClusterShape = Shape<_1, _1, _1>;

using CollectiveEpilogue = typename cutlass::epilogue::collective::CollectiveBuilder<
    cutlass::arch::Sm100, cutlass::arch::OpClassTensorOp,
    TileShape, ClusterShape,
    cutlass::epilogue::collective::EpilogueTileAuto,
    Acc, Acc,
    Elem, LayoutC, 128 / cutlass::sizeof_bits<Elem>::value,
    Elem, LayoutC, 128 / cutlass::sizeof_bits<Elem>::value,
    cutlass::epilogue::collective::EpilogueScheduleAuto
  >::CollectiveOp;

using CollectiveMainloop = typename cutlass::conv::collective::CollectiveBuilder<
    cutlass::arch::Sm100, cutlass::arch::OpClassTensorOp, ConvOp,
    Elem, LayoutAB, 128 / cutlass::sizeof_bits<Elem>::value,
    Elem, LayoutAB, 128 / cutlass::sizeof_bits<Elem>::value,
    Acc,
    TileShape, ClusterShape,
    cutlass::conv::collective::StageCountAutoCarveout<
        static_cast<int>(sizeof(typename CollectiveEpilogue::SharedStorage))>,
    cutlass::conv::collective::KernelScheduleAuto
  >::CollectiveOp;

using ProblemShape = cutlass::conv::ConvProblemShape<
    ConvOp, CollectiveMainloop::DispatchPolicy::NumSpatialDimensions>;
using ConvKernel = cutlass::conv::kernel::ConvUniversal<
    ProblemShape, CollectiveMainloop, CollectiveEpilogue>;
using Conv = cutlass::conv::device::ConvUniversalAdapter<ConvKernel>;

auto* _anchor = &cutlass::device_kernel<ConvKernel>;


// ===== COMPILED SASS (sm_100a) =====

	.target	sm_100a

	.elftype	@"ET_EXEC"


//--------------------- .note.nv.tkinfo           --------------------------
	.section	.note.nv.tkinfo,"",@"SHT_NOTE"
	.sectionflags	@"SHF_NOTE_NV_TKINFO"
	.tkinfo
        /*0018*/ 	.word	0x00000002
        /*0030*/ 	.string	""
        /*0030*/ 	.string	"ptxas"
        /*0030*/ 	.string	"Cuda compilation tools, release 13.0, V13.0.88"
        /*0030*/ 	.string	"Build cuda_13.0.r13.0/compiler.36424714_0"
        /*0030*/ 	.string	"-arch sm_100a -m 64 "



//--------------------- .note.nv.cuinfo           --------------------------
	.section	.note.nv.cuinfo,"",@"SHT_NOTE"
	.sectionflags	@"SHF_NOTE_NV_CUINFO"
        /*0018*/ 	.short	0x0002
        /*001a*/ 	.short	0x0064
        /*001c*/ 	.short	0x0082
	.zero		2


//--------------------- .nv.info                  --------------------------
	.section	.nv.info,"",@"SHT_CUDA_INFO"
	.align	4


	//----- nvinfo : EIATTR_REGCOUNT
	.align		4
        /*0000*/ 	.byte	0x04, 0x2f
        /*0002*/ 	.short	(.L_19 - .L_18)
	.align		4
.L_18:
        /*0004*/ 	.word	index@(_ZN7cutlass13device_kernelINS_4conv6kernel13ConvUniversalINS1_16ConvProblemShapeILNS1_8OperatorE2ELi2EEENS1_10collective14CollectiveConvINS1_47MainloopSm100TmaUmmaWarpSpecializedImplicitGemmILS5_2ELi13ELi2ELi1ELi2EN4cute5tupleIJNSA_1CILi1EEESD_SD_EEEEENSB_IJNSC_ILi64EEENSB_IJSG_EEESH_EEENS_10bfloat16_tESJ_NSA_8TiledMMAINSA_8MMA_AtomIJNSA_20SM100_MMA_F16BF16_SSISJ_SJ_fLi64ELi64ELNSA_4UMMA5MajorE1ELSO_1ELNSN_7ScaleInE0ELSP_0EEEEEENSA_6LayoutISE_NSB_IJNSC_ILi0EEEST_ST_EEEEENSB_IJNSA_10UnderscoreESW_SW_EEEEENS7_6detail27Sm100ImplicitGemmTileTraitsINSA_13SM90_TMA_LOADENSA_14ComposedLayoutINSA_7SwizzleILi3ELi4ELi3EEENSA_18smem_ptr_flag_bitsILi16EEENSS_INSB_IJSG_NSC_ILi8EEEEEENSB_IJSD_SG_EEEEEEEvEENS10_INSA_20SM90_TMA_LOAD_IM2COLES1B_vEEEENS_8epilogue10collective18CollectiveEpilogueINS1G_23Sm100TmaWarpSpecializedILi3ELi2ELi16ELb1ELb0EEEJSI_NSB_IJNSS_ISG_SD_EENSS_INSC_ILi32EEESD_EEEEESJ_NSB_IJlNSB_IJSD_llEEEST_EEESJ_S1Q_NS1G_6fusion15FusionCallbacksIS1K_NS1R_17LinearCombinationISJ_fSJ_fLNS_15FloatRoundStyleE2EEESI_S1O_JEEENSA_5SM1004TMEM4LOAD26SM100_TMEM_LOAD_16dp256b4xES11_NS12_INS13_ILi2ELi4ELi3EEES16_NSS_INSB_IJS17_S1M_EEENSB_IJS1M_SD_EEEEEEENSA_17SM75_U32x4_LDSM_NENSA_14SM90_TMA_STOREES25_NSA_17SM90_U32x4_STSM_NENSA_39AutoVectorizingCopyWithAssumedAlignmentILi128EEEEEEvvEEEEvNT_6ParamsE)
        /*0008*/ 	.word	0x00000049


	//----- nvinfo : EIATTR_FRAME_SIZE
	.align		4
.L_19:
        /*000c*/ 	.byte	0x04, 0x11
        /*000e*/ 	.short	(.L_21 - .L_20)
	.align		4
.L_20:
        /*0010*/ 	.word	index@($__internal_2_$__cuda_sm10x_tcgen05_guardrail_trap_unallocated_columns_being_dealloced)
        /*0014*/ 	.word	0x00000008


	//----- nvinfo : EIATTR_FRAME_SIZE
	.align		4
.L_21:
        /*0018*/ 	.byte	0x04, 0x11
        /*001a*/ 	.short	(.L_23 - .L_22)
	.align		4
.L_22:
        /*001c*/ 	.word	index@($__internal_1_$__cuda_sm10x_tcgen05_guardrail_trap_phase_invalid_during_alloc)
        /*0020*/ 	.word	0x00000008


	//----- nvinfo : EIATTR_FRAME_SIZE
	.align		4
.L_23:
        /*0024*/ 	.byte	0x04, 0x11
        /*0026*/ 	.short	(.L_25 - .L_24)
	.align		4
.L_24:
        /*0028*/ 	.word	index@($__internal_0_$__cuda_sm10x_tcgen05_guardrail_trap_col_being_dealloced_not_returned_by_alloc)
        /*002c*/ 	.word	0x00000008


	//----- nvinfo : EIATTR_FRAME_SIZE
	.align		4
.L_25:
        /*0030*/ 	.byte	0x04, 0x11
        /*0032*/ 	.short	(.L_27 - .L_26)
	.align		4
.L_26:
        /*0034*/ 	.word	index@(_ZN7cutlass13device_kernelINS_4conv6kernel13ConvUniversalINS1_16ConvProblemShapeILNS1_8OperatorE2ELi2EEENS1_10collective14CollectiveConvINS1_47MainloopSm100TmaUmmaWarpSpecializedImplicitGemmILS5_2ELi13ELi2ELi1ELi2EN4cute5tupleIJNSA_1CILi1EEESD_SD_EEEEENSB_IJNSC_ILi64EEENSB_IJSG_EEESH_EEENS_10bfloat16_tESJ_NSA_8TiledMMAINSA_8MMA_AtomIJNSA_20SM100_MMA_F16BF16_SSISJ_SJ_fLi64ELi64ELNSA_4UMMA5MajorE1ELSO_1ELNSN_7ScaleInE0ELSP_0EEEEEENSA_6LayoutISE_NSB_IJNSC_ILi0EEEST_ST_EEEEENSB_IJNSA_10UnderscoreESW_SW_EEEEENS7_6detail27Sm100ImplicitGemmTileTraitsINSA_13SM90_TMA_LOADENSA_14ComposedLayoutINSA_7SwizzleILi3ELi4ELi3EEENSA_18smem_ptr_flag_bitsILi16EEENSS_INSB_IJSG_NSC_ILi8EEEEEENSB_IJSD_SG_EEEEEEEvEENS10_INSA_20SM90_TMA_LOAD_IM2COLES1B_vEEEENS_8epilogue10collective18CollectiveEpilogueINS1G_23Sm100TmaWarpSpecializedILi3ELi2ELi16ELb1ELb0EEEJSI_NSB_IJNSS_ISG_SD_EENSS_INSC_ILi32EEESD_EEEEESJ_NSB_IJlNSB_IJSD_llEEEST_EEESJ_S1Q_NS1G_6fusion15FusionCallbacksIS1K_NS1R_17LinearCombinationISJ_fSJ_fLNS_15FloatRoundStyleE2EEESI_S1O_JEEENSA_5SM1004TMEM4LOAD26SM100_TMEM_LOAD_16dp256b4xES11_NS12_INS13_ILi2ELi4ELi3EEES16_NSS_INSB_IJS17_S1M_EEENSB_IJS1M_SD_EEEEEEENSA_17SM75_U32x4_LDSM_NENSA_14SM90_TMA_STOREES25_NSA_17SM90_U32x4_STSM_NENSA_39AutoVectorizingCopyWithAssumedAlignmentILi128EEEEEEvvEEEEvNT_6ParamsE)
        /*0038*/ 	.word	0x00000008


	//----- nvinfo : EIATTR_MIN_STACK_SIZE
	.align		4
.L_27:
        /*003c*/ 	.byte	0x04, 0x12
        /*003e*/ 	.short	(.L_29 - .L_28)
	.align		4
.L_28:
        /*0040*/ 	.word	index@(_ZN7cutlass13device_kernelINS_4conv6kernel13ConvUniversalINS1_16ConvProblemShapeILNS1_8OperatorE2ELi2EEENS1_10collective14CollectiveConvINS1_47MainloopSm100TmaUmmaWarpSpecializedImplicitGemmILS5_2ELi13ELi2ELi1ELi2EN4cute5tupleIJNSA_1CILi1EEESD_SD_EEEEENSB_IJNSC_ILi64EEENSB_IJSG_EEESH_EEENS_10bfloat16_tESJ_NSA_8TiledMMAINSA_8MMA_AtomIJNSA_20SM100_MMA_F16BF16_SSISJ_SJ_fLi64ELi64ELNSA_4UMMA5MajorE1ELSO_1ELNSN_7ScaleInE0ELSP_0EEEEEENSA_6LayoutISE_NSB_IJNSC_ILi0EEEST_ST_EEEEENSB_IJNSA_10UnderscoreESW_SW_EEEEENS7_6detail27Sm100ImplicitGemmTileTraitsINSA_13SM90_TMA_LOADENSA_14ComposedLayoutINSA_7SwizzleILi3ELi4ELi3EEENSA_18smem_ptr_flag_bitsILi16EEENSS_INSB_IJSG_NSC_ILi8EEEEEENSB_IJSD_SG_EEEEEEEvEENS10_INSA_20SM90_TMA_LOAD_IM2COLES1B_vEEEENS_8epilogue10collective18CollectiveEpilogueINS1G_23Sm100TmaWarpSpecializedILi3ELi2ELi16ELb1ELb0EEEJSI_NSB_IJNSS_ISG_SD_EENSS_INSC_ILi32EEESD_EEEEESJ_NSB_IJlNSB_IJSD_llEEEST_EEESJ_S1Q_NS1G_6fusion15FusionCallbacksIS1K_NS1R_17LinearCombinationISJ_fSJ_fLNS_15FloatRoundStyleE2EEESI_S1O_JEEENSA_5SM1004TMEM4LOAD26SM100_TMEM_LOAD_16dp256b4xES11_NS12_INS13_ILi2ELi4ELi3EEES16_NSS_INSB_IJS17_S1M_EEENSB_IJS1M_SD_EEEEEEENSA_17SM75_U32x4_LDSM_NENSA_14SM90_TMA_STOREES25_NSA_17SM90_U32x4_STSM_NENSA_39AutoVectorizingCopyWithAssumedAlignmentILi128EEEEEEvvEEEEvNT_6ParamsE)
        /*0044*/ 	.word	0x00000008
.L_29:


//--------------------- .nv.compat                --------------------------
	.section	.nv.compat,"",@"SHT_CUDA_COMPAT_INFO"
	.align	4
        /*0000*/ 	.byte	0x02, 0x09, 0x01, 0x00, 0x02, 0x02, 0x02, 0x00, 0x02, 0x05, 0x05, 0x00, 0x03, 0x07, 0x01, 0x01
        /*0010*/ 	.byte	0x02, 0x03, 0x01, 0x00, 0x02, 0x06, 0x01, 0x00, 0x04, 0x0b, 0x08, 0x00, 0x09, 0x00, 0x00, 0x00
        /*0020*/ 	.byte	0x00, 0x00, 0x00, 0x00


//--------------------- .nv.info._ZN7cutlass13device_kernelINS_4conv6kernel13ConvUniversalINS1_16ConvProblemShapeILNS1_8OperatorE2ELi2EEENS1_10collective14CollectiveConvINS1_47MainloopSm100TmaUmmaWarpSpecializedImplicitGemmILS5_2ELi13ELi2ELi1ELi2EN4cute5tupleIJNSA_1CILi1EEESD_SD_EEEEENSB_IJNSC_ILi64EEENSB_IJSG_EEESH_EEENS_10bfloat16_tESJ_NSA_8TiledMMAINSA_8MMA_AtomIJNSA_20SM100_MMA_F16BF16_SSISJ_SJ_fLi64ELi64ELNSA_4UMMA5MajorE1ELSO_1ELNSN_7ScaleInE0ELSP_0EEEEEENSA_6LayoutISE_NSB_IJNSC_ILi0EEEST_ST_EEEEENSB_IJNSA_10UnderscoreESW_SW_EEEEENS7_6detail27Sm100ImplicitGemmTileTraitsINSA_13SM90_TMA_LOADENSA_14ComposedLayoutINSA_7SwizzleILi3ELi4ELi3EEENSA_18smem_ptr_flag_bitsILi16EEENSS_INSB_IJSG_NSC_ILi8EEEEEENSB_IJSD_SG_EEEEEEEvEENS10_INSA_20SM90_TMA_LOAD_IM2COLES1B_vEEEENS_8epilogue10collective18CollectiveEpilogueINS1G_23Sm100TmaWarpSpecializedILi3ELi2ELi16ELb1ELb0EEEJSI_NSB_IJNSS_ISG_SD_EENSS_INSC_ILi32EEESD_EEEEESJ_NSB_IJlNSB_IJSD_llEEEST_EEESJ_S1Q_NS1G_6fusion15FusionCallbacksIS1K_NS1R_17LinearCombinationISJ_fSJ_fLNS_15FloatRoundStyleE2EEESI_S1O_JEEENSA_5SM1004TMEM4LOAD26SM100_TMEM_LOAD_16dp256b4xES11_NS12_INS13_ILi2ELi4ELi3EEES16_NSS_INSB_IJS17_S1M_EEENSB_IJS1M_SD_EEEEEEENSA_17SM75_U32x4_LDSM_NENSA_14SM90_TMA_STOREES25_NSA_17SM90_U32x4_STSM_NENSA_39AutoVectorizingCopyWithAssumedAlignmentILi128EEEEEEvvEEEEvNT_6ParamsE --------------------------
	.section	.nv.info._ZN7cutlass13device_kernelINS_4conv6kernel13ConvUniversalINS1_16ConvProblemShapeILNS1_8OperatorE2ELi2EEENS1_10collective14CollectiveConvINS1_47MainloopSm100TmaUmmaWarpSpecializedImplicitGemmILS5_2ELi13ELi2ELi1ELi2EN4cute5tupleIJNSA_1CILi1EEESD_SD_EEEEENSB_IJNSC_ILi64EEENSB_IJSG_EEESH_EEENS_10bfloat16_tESJ_NSA_8TiledMMAINSA_8MMA_AtomIJNSA_20SM100_MMA_F16BF16_SSISJ_SJ_fLi64ELi64ELNSA_4UMMA5MajorE1ELSO_1ELNSN_7ScaleInE0ELSP_0EEEEEENSA_6LayoutISE_NSB_IJNSC_ILi0EEEST_ST_EEEEENSB_IJNSA_10UnderscoreESW_SW_EEEEENS7_6detail27Sm100ImplicitGemmTileTraitsINSA_13SM90_TMA_LOADENSA_14ComposedLayoutINSA_7SwizzleILi3ELi4ELi3EEENSA_18smem_ptr_flag_bitsILi16EEENSS_INSB_IJSG_NSC_ILi8EEEEEENSB_IJSD_SG_EEEEEEEvEENS10_INSA_20SM90_TMA_LOAD_IM2COLES1B_vEEEENS_8epilogue10collective18CollectiveEpilogueINS1G_23Sm100TmaWarpSpecializedILi3ELi2ELi16ELb1ELb0EEEJSI_NSB_IJNSS_ISG_SD_EENSS_INSC_ILi32EEESD_EEEEESJ_NSB_IJlNSB_IJSD_llEEEST_EEESJ_S1Q_NS1G_6fusion15FusionCallbacksIS1K_NS1R_17LinearCombinationISJ_fSJ_fLNS_15FloatRoundStyleE2EEESI_S1O_JEEENSA_5SM1004TMEM4LOAD26SM100_TMEM_LOAD_16dp256b4xES11_NS12_INS13_ILi2ELi4ELi3EEES16_NSS_INSB_IJS17_S1M_EEENSB_IJS1M_SD_EEEEEEENSA_17SM75_U32x4_LDSM_NENSA_14SM90_TMA_STOREES25_NSA_17SM90_U32x4_STSM_NENSA_39AutoVectorizingCopyWithAssumedAlignmentILi128EEEEEEvvEEEEvNT_6ParamsE,"",@"SHT_CUDA_INFO"
	.sectionflags	@""
	.align	4


	//----- nvinfo : EIATTR_CUDA_API_VERSION
	.align		4
        /*0000*/ 	.byte	0x04, 0x37
        /*0002*/ 	.short	(.L_31 - .L_30)
.L_30:
        /*0004*/ 	.word	0x00000082


	//----- nvinfo : EIATTR_KPARAM_INFO
	.align		4
.L_31:
        /*0008*/ 	.byte	0x04, 0x17
        /*000a*/ 	.short	(.L_33 - .L_32)
.L_32:
        /*000c*/ 	.word	0x00000000
        /*0010*/ 	.short	0x0000
        /*0012*/ 	.short	0x0000
        /*0014*/ 	.byte	0x00, 0xf0, 0x01, 0x20


	//----- nvinfo : EIATTR_AT_ENTRY_FRAGMENTS
	.align		4
.L_33:
        /*0018*/ 	.byte	0x04, 0x4f
        /*001a*/ 	.short	(.L_35 - .L_34)


	//   ....[0]....
.L_34:
        /*001c*/ 	.word	0x00000006


	//----- nvinfo : EIATTR_RESERVED_SMEM_USED
	.align		4
.L_35:
        /*0020*/ 	.byte	0x01, 0x41
	.zero		2


	//----- nvinfo : EIATTR_SPARSE_MMA_MASK
	.align		4
        /*0024*/ 	.byte	0x03, 0x50
        /*0026*/ 	.short	0x0000


	//----- nvinfo : EIATTR_TCGEN05_1CTA_USED
	.align		4
        /*0028*/ 	.byte	0x01, 0x51
	.zero		2


	//----- nvinfo : EIATTR_MAXREG_COUNT
	.align		4
        /*002c*/ 	.byte	0x03, 0x1b
        /*002e*/ 	.short	0x00ff


	//----- nvinfo : EIATTR_NUM_BARRIERS
	.align		4
        /*0030*/ 	.byte	0x02, 0x4c
        /*0032*/ 	.byte	0x07
	.zero		1


	//----- nvinfo : EIATTR_EXTERNS
	.align		4
        /*0034*/ 	.byte	0x04, 0x0f
        /*0036*/ 	.short	(.L_37 - .L_36)


	//   ....[0]....
	.align		4
.L_36:
        /*0038*/ 	.word	index@(__assertfail)


	//----- nvinfo : EIATTR_MERCURY_ISA_VERSION
	.align		4
.L_37:
        /*003c*/ 	.byte	0x03, 0x5f
        /*003e*/ 	.short	0x0101


	//----- nvinfo : EIATTR_INT_WARP_WIDE_INSTR_OFFSETS
	.align		4
        /*0040*/ 	.byte	0x04, 0x31
        /*0042*/ 	.short	(.L_39 - .L_38)


	//   ....[0]....
.L_38:
        /*0044*/ 	.word	0x00004250


	//   ....[1]....
        /*0048*/ 	.word	0x00004270


	//   ....[2]....
        /*004c*/ 	.word	0x000042a0


	//   ....[3]....
        /*0050*/ 	.word	0x00005220


	//   ....[4]....
        /*0054*/ 	.word	0x00005330


	//   ....[5]....
        /*0058*/ 	.word	0x00005460


	//   ....[6]....
        /*005c*/ 	.word	0x00005550


	//----- nvinfo : EIATTR_COOP_GROUP_MASK_REGIDS
	.align		4
.L_39:
        /*0060*/ 	.byte	0x04, 0x29
        /*0062*/ 	.short	(.L_41 - .L_40)


	//   ....[0]....
.L_40:
        /*0064*/ 	.word	0xffffffff


	//   ....[1]....
        /*0068*/ 	.word	0xffffffff


	//   ....[2]....
        /*006c*/ 	.word	0xffffffff


	//   ....[3]....
        /*0070*/ 	.word	0xffffffff


	//   ....[4]....
        /*0074*/ 	.word	0xffffffff


	//   ....[5]....
        /*0078*/ 	.word	0xffffffff


	//   ....[6]....
        /*007c*/ 	.word	0xffffffff


	//   ....[7]....
        /*0080*/ 	.word	0xffffffff


	//   ....[8]....
        /*0084*/ 	.word	0xffffffff


	//   ....[9]....
        /*0088*/ 	.word	0xffffffff


	//   ....[10]....
        /*008c*/ 	.word	0xffffffff


	//   ....[11]....
        /*0090*/ 	.word	0xffffffff


	//----- nvinfo : EIATTR_COOP_GROUP_INSTR_OFFSETS
	.align		4
.L_41:
        /*0094*/ 	.byte	0x04, 0x28
        /*0096*/ 	.short	(.L_43 - .L_42)


	//   ....[0]....
.L_42:
        /*0098*/ 	.word	0x00000090


	//   ....[1]....
        /*009c*/ 	.word	0x00000520


	//   ....[2]....
        /*00a0*/ 	.word	0x000007e0


	//   ....[3]....
        /*00a4*/ 	.word	0x00000960


	//   ....[4]....
        /*00a8*/ 	.word	0x00000a60


	//   ....[5]....
        /*00ac*/ 	.word	0x00000bb0


	//   ....[6]....
        /*00b0*/ 	.word	0x000023d0


	//   ....[7]....
        /*00b4*/ 	.word	0x000035c0


	//   ....[8]....
        /*00b8*/ 	.word	0x000037d0


	//   ....[9]....
        /*00bc*/ 	.word	0x00003800


	//   ....[10]....
        /*00c0*/ 	.word	0x00004130


	//   ....[11]....
        /*00c4*/ 	.word	0x00004370


	//----- nvinfo : EIATTR_VRC_CTA_INIT_COUNT
	.align		4
.L_43:
        /*00c8*/ 	.byte	0x02, 0x4a
        /*00ca*/ 	.byte	0x80
	.zero		1


	//----- nvinfo : EIATTR_SYSCALL_OFFSETS
	.align		4
        /*00cc*/ 	.byte	0x04, 0x46
        /*00ce*/ 	.short	(.L_45 - .L_44)


	//   ....[0]....
.L_44:
        /*00d0*/ 	.word	0x000066b0


	//   ....[1]....
        /*00d4*/ 	.word	0x000067a0


	//   ....[2]....
        /*00d8*/ 	.word	0x00006ee0


	//   ....[3]....
        /*00dc*/ 	.word	0x00007850


	//----- nvinfo : EIATTR_MBARRIER_INSTR_OFFSETS
	.align		4
.L_45:
        /*00e0*/ 	.byte	0x04, 0x39
        /*00e2*/ 	.short	(.L_47 - .L_46)


	//   ....[0]....
.L_46:
        /*00e4*/ 	.word	0x00000620
        /*00e8*/ 	.word	0x000000ff
        /*00ec*/ 	.word	0x00000000
        /*00f0*/ 	.short	0x0100
        /*00f2*/ 	.byte	0x04
	.zero		1


	//   ....[1]....
        /*00f4*/ 	.word	0x00000630
        /*00f8*/ 	.word	0x000000ff
        /*00fc*/ 	.word	0x00000068
        /*0100*/ 	.short	0x0100
        /*0102*/ 	.byte	0x04
	.zero		1


	//   ....[2]....
        /*0104*/ 	.word	0x00000640
        /*0108*/ 	.word	0x000000ff
        /*010c*/ 	.word	0x00000008
        /*0110*/ 	.short	0x0100
        /*0112*/ 	.byte	0x04
	.zero		1


	//   ....[3]....
        /*0114*/ 	.word	0x00000650
        /*0118*/ 	.word	0x000000ff
        /*011c*/ 	.word	0x00000070
        /*0120*/ 	.short	0x0100
        /*0122*/ 	.byte	0x04
	.zero		1


	//   ....[4]....
        /*0124*/ 	.word	0x00000660
        /*0128*/ 	.word	0x000000ff
        /*012c*/ 	.word	0x00000010
        /*0130*/ 	.short	0x0100
        /*0132*/ 	.byte	0x04
	.zero		1


	//   ....[5]....
        /*0134*/ 	.word	0x00000670
        /*0138*/ 	.word	0x000000ff
        /*013c*/ 	.word	0x00000078
        /*0140*/ 	.short	0x0100
        /*0142*/ 	.byte	0x04
	.zero		1


	//   ....[6]....
        /*0144*/ 	.word	0x00000680
        /*0148*/ 	.word	0x000000ff
        /*014c*/ 	.word	0x00000018
        /*0150*/ 	.short	0x0100
        /*0152*/ 	.byte	0x04
	.zero		1


	//   ....[7]....
        /*0154*/ 	.word	0x00000690
        /*0158*/ 	.word	0x000000ff
        /*015c*/ 	.word	0x00000080
        /*0160*/ 	.short	0x0100
        /*0162*/ 	.byte	0x04
	.zero		1


	//   ....[8]....
        /*0164*/ 	.word	0x000006a0
        /*0168*/ 	.word	0x000000ff
        /*016c*/ 	.word	0x00000020
        /*0170*/ 	.short	0x0100
        /*0172*/ 	.byte	0x04
	.zero		1


	//   ....[9]....
        /*0174*/ 	.word	0x000006b0
        /*0178*/ 	.word	0x000000ff
        /*017c*/ 	.word	0x00000088
        /*0180*/ 	.short	0x0100
        /*0182*/ 	.byte	0x04
	.zero		1


	//   ....[10]....
        /*0184*/ 	.word	0x000006c0
        /*0188*/ 	.word	0x000000ff
        /*018c*/ 	.word	0x00000028
        /*0190*/ 	.short	0x0100
        /*0192*/ 	.byte	0x04
	.zero		1


	//   ....[11]....
        /*0194*/ 	.word	0x000006d0
        /*0198*/ 	.word	0x000000ff
        /*019c*/ 	.word	0x00000090
        /*01a0*/ 	.short	0x0100
        /*01a2*/ 	.byte	0x04
	.zero		1


	//   ....[12]....
        /*01a4*/ 	.word	0x000006e0
        /*01a8*/ 	.word	0x000000ff
        /*01ac*/ 	.word	0x00000030
        /*01b0*/ 	.short	0x0100
        /*01b2*/ 	.byte	0x04
	.zero		1


	//   ....[13]....
        /*01b4*/ 	.word	0x000006f0
        /*01b8*/ 	.word	0x000000ff
        /*01bc*/ 	.word	0x00000098
        /*01c0*/ 	.short	0x0100
        /*01c2*/ 	.byte	0x04
	.zero		1


	//   ....[14]....
        /*01c4*/ 	.word	0x00000700
        /*01c8*/ 	.word	0x000000ff
        /*01cc*/ 	.word	0x00000038
        /*01d0*/ 	.short	0x0100
        /*01d2*/ 	.byte	0x04
	.zero		1


	//   ....[15]....
        /*01d4*/ 	.word	0x00000710
        /*01d8*/ 	.word	0x000000ff
        /*01dc*/ 	.word	0x000000a0
        /*01e0*/ 	.short	0x0100
        /*01e2*/ 	.byte	0x04
	.zero		1


	//   ....[16]....
        /*01e4*/ 	.word	0x00000720
        /*01e8*/ 	.word	0x000000ff
        /*01ec*/ 	.word	0x00000040
        /*01f0*/ 	.short	0x0100
        /*01f2*/ 	.byte	0x04
	.zero		1


	//   ....[17]....
        /*01f4*/ 	.word	0x00000730
        /*01f8*/ 	.word	0x000000ff
        /*01fc*/ 	.word	0x000000a8
        /*0200*/ 	.short	0x0100
        /*0202*/ 	.byte	0x04
	.zero		1


	//   ....[18]....
        /*0204*/ 	.word	0x00000740
        /*0208*/ 	.word	0x000000ff
        /*020c*/ 	.word	0x00000048
        /*0210*/ 	.short	0x0100
        /*0212*/ 	.byte	0x04
	.zero		1


	//   ....[19]....
        /*0214*/ 	.word	0x00000750
        /*0218*/ 	.word	0x000000ff
        /*021c*/ 	.word	0x000000b0
        /*0220*/ 	.short	0x0100
        /*0222*/ 	.byte	0x04
	.zero		1


	//   ....[20]....
        /*0224*/ 	.word	0x00000760
        /*0228*/ 	.word	0x000000ff
        /*022c*/ 	.word	0x00000050
        /*0230*/ 	.short	0x0100
        /*0232*/ 	.byte	0x04
	.zero		1


	//   ....[21]....
        /*0234*/ 	.word	0x00000770
        /*0238*/ 	.word	0x000000ff
        /*023c*/ 	.word	0x000000b8
        /*0240*/ 	.short	0x0100
        /*0242*/ 	.byte	0x04
	.zero		1


	//   ....[22]....
        /*0244*/ 	.word	0x00000780
        /*0248*/ 	.word	0x000000ff
        /*024c*/ 	.word	0x00000058
        /*0250*/ 	.short	0x0100
        /*0252*/ 	.byte	0x04
	.zero		1


	//   ....[23]....
        /*0254*/ 	.word	0x00000790
        /*0258*/ 	.word	0x000000ff
        /*025c*/ 	.word	0x000000c0
        /*0260*/ 	.short	0x0100
        /*0262*/ 	.byte	0x04
	.zero		1


	//   ....[24]....
        /*0264*/ 	.word	0x000007a0
        /*0268*/ 	.word	0x000000ff
        /*026c*/ 	.word	0x00000060
        /*0270*/ 	.short	0x0100
        /*0272*/ 	.byte	0x04
	.zero		1


	//   ....[25]....
        /*0274*/ 	.word	0x000007b0
        /*0278*/ 	.word	0x000000ff
        /*027c*/ 	.word	0x000000c8
        /*0280*/ 	.short	0x0100
        /*0282*/ 	.byte	0x04
	.zero		1


	//   ....[26]....
        /*0284*/ 	.word	0x000008f0
        /*0288*/ 	.word	0x000000ff
        /*028c*/ 	.word	0x000000d0
        /*0290*/ 	.short	0x0100
        /*0292*/ 	.byte	0x04
	.zero		1


	//   ....[27]....
        /*0294*/ 	.word	0x00000900
        /*0298*/ 	.word	0x000000ff
        /*029c*/ 	.word	0x000000e8
        /*02a0*/ 	.short	0x0100
        /*02a2*/ 	.byte	0x04
	.zero		1


	//   ....[28]....
        /*02a4*/ 	.word	0x00000910
        /*02a8*/ 	.word	0x000000ff
        /*02ac*/ 	.word	0x000000d8
        /*02b0*/ 	.short	0x0100
        /*02b2*/ 	.byte	0x04
	.zero		1


	//   ....[29]....
        /*02b4*/ 	.word	0x00000920
        /*02b8*/ 	.word	0x000000ff
        /*02bc*/ 	.word	0x000000f0
        /*02c0*/ 	.short	0x0100
        /*02c2*/ 	.byte	0x04
	.zero		1


	//   ....[30]....
        /*02c4*/ 	.word	0x00000930
        /*02c8*/ 	.word	0x000000ff
        /*02cc*/ 	.word	0x000000e0
        /*02d0*/ 	.short	0x0100
        /*02d2*/ 	.byte	0x04
	.zero		1


	//   ....[31]....
        /*02d4*/ 	.word	0x00000940
        /*02d8*/ 	.word	0x000000ff
        /*02dc*/ 	.word	0x000000f8
        /*02e0*/ 	.short	0x0100
        /*02e2*/ 	.byte	0x04
	.zero		1


	//   ....[32]....
        /*02e4*/ 	.word	0x00000a30
        /*02e8*/ 	.word	0x000000ff
        /*02ec*/ 	.word	0x00000100
        /*02f0*/ 	.short	0x0100
        /*02f2*/ 	.byte	0x06
	.zero		1


	//   ....[33]....
        /*02f4*/ 	.word	0x00000a40
        /*02f8*/ 	.word	0x000000ff
        /*02fc*/ 	.word	0x00000108
        /*0300*/ 	.short	0x0100
        /*0302*/ 	.byte	0x06
	.zero		1


	//   ....[34]....
        /*0304*/ 	.word	0x00000b80
        /*0308*/ 	.word	0x000000ff
        /*030c*/ 	.word	0x00000110
        /*0310*/ 	.short	0x0100
        /*0312*/ 	.byte	0x06
	.zero		1


	//   ....[35]....
        /*0314*/ 	.word	0x00000b90
        /*0318*/ 	.word	0x000000ff
        /*031c*/ 	.word	0x00000118
        /*0320*/ 	.short	0x0100
        /*0322*/ 	.byte	0x06
	.zero		1


	//   ....[36]....
        /*0324*/ 	.word	0x00000ce0
        /*0328*/ 	.word	0x000000ff
        /*032c*/ 	.word	0x00000120
        /*0330*/ 	.short	0x0100
        /*0332*/ 	.byte	0x04
	.zero		1


	//   ....[37]....
        /*0334*/ 	.word	0x00000cf0
        /*0338*/ 	.word	0x000000ff
        /*033c*/ 	.word	0x00000130
        /*0340*/ 	.short	0x0100
        /*0342*/ 	.byte	0x04
	.zero		1


	//   ....[38]....
        /*0344*/ 	.word	0x00000d00
        /*0348*/ 	.word	0x000000ff
        /*034c*/ 	.word	0x00000128
        /*0350*/ 	.short	0x0100
        /*0352*/ 	.byte	0x04
	.zero		1


	//   ....[39]....
        /*0354*/ 	.word	0x00000d10
        /*0358*/ 	.word	0x000000ff
        /*035c*/ 	.word	0x00000138
        /*0360*/ 	.short	0x0100
        /*0362*/ 	.byte	0x04
	.zero		1


	//   ....[40]....
        /*0364*/ 	.word	0x000018c0
        /*0368*/ 	.word	0x000000ff
        /*036c*/ 	.word	0x00000068
        /*0370*/ 	.short	0x010a
        /*0372*/ 	.byte	0x07
	.zero		1


	//   ....[41]....
        /*0374*/ 	.word	0x00001bf0
        /*0378*/ 	.word	0x000000ff
        /*037c*/ 	.word	0x00000068
        /*0380*/ 	.short	0x010a
        /*0382*/ 	.byte	0x21
	.zero		1


	//   ....[42]....
        /*0384*/ 	.word	0x00001d60
        /*0388*/ 	.word	0x000000ff
        /*038c*/ 	.word	0x00000068
        /*0390*/ 	.short	0x010a
        /*0392*/ 	.byte	0x08
	.zero		1


	//   ....[43]....
        /*0394*/ 	.word	0x00001f30
        /*0398*/ 	.word	0x000000ff
        /*039c*/ 	.word	0x00000108
        /*03a0*/ 	.short	0x0101
        /*03a2*/ 	.byte	0x24
	.zero		1


	//   ....[44]....
        /*03a4*/ 	.word	0x00001f60
        /*03a8*/ 	.word	0x000000ff
        /*03ac*/ 	.word	0x00000068
        /*03b0*/ 	.short	0x010a
        /*03b2*/ 	.byte	0x04
	.zero		1


	//   ....[45]....
        /*03b4*/ 	.word	0x000020a0
        /*03b8*/ 	.word	0x000000ff
        /*03bc*/ 	.word	0x00000068
        /*03c0*/ 	.short	0x010a
        /*03c2*/ 	.byte	0x19
	.zero		1


	//   ....[46]....
        /*03c4*/ 	.word	0x00002210
        /*03c8*/ 	.word	0x000000ff
        /*03cc*/ 	.word	0x00000068
        /*03d0*/ 	.short	0x010a
        /*03d2*/ 	.byte	0x08
	.zero		1


	//   ....[47]....
        /*03d4*/ 	.word	0x000023e0
        /*03d8*/ 	.word	0x000000ff
        /*03dc*/ 	.word	0x00000110
        /*03e0*/ 	.short	0x010a
        /*03e2*/ 	.byte	0x24
	.zero		1


	//   ....[48]....
        /*03e4*/ 	.word	0x000024a0
        /*03e8*/ 	.word	0x000000ff
        /*03ec*/ 	.word	0x00000000
        /*03f0*/ 	.short	0x0101
        /*03f2*/ 	.byte	0x04
	.zero		1


	//   ....[49]....
        /*03f4*/ 	.word	0x00002a90
        /*03f8*/ 	.word	0x000000ff
        /*03fc*/ 	.word	0x00000000
        /*0400*/ 	.short	0x010a
        /*0402*/ 	.byte	0x04
	.zero		1


	//   ....[50]....
        /*0404*/ 	.word	0x00002b30
        /*0408*/ 	.word	0x000000ff
        /*040c*/ 	.word	0x00000000
        /*0410*/ 	.short	0x010a
        /*0412*/ 	.byte	0x05
	.zero		1


	//   ....[51]....
        /*0414*/ 	.word	0x00002bd0
        /*0418*/ 	.word	0x000000ff
        /*041c*/ 	.word	0x00000000
        /*0420*/ 	.short	0x010a
        /*0422*/ 	.byte	0x05
	.zero		1


	//   ....[52]....
        /*0424*/ 	.word	0x00002c70
        /*0428*/ 	.word	0x000000ff
        /*042c*/ 	.word	0x00000000
        /*0430*/ 	.short	0x010a
        /*0432*/ 	.byte	0x05
	.zero		1


	//   ....[53]....
        /*0434*/ 	.word	0x00002d10
        /*0438*/ 	.word	0x000000ff
        /*043c*/ 	.word	0x00000000
        /*0440*/ 	.short	0x010a
        /*0442*/ 	.byte	0x05
	.zero		1


	//   ....[54]....
        /*0444*/ 	.word	0x00002db0
        /*0448*/ 	.word	0x000000ff
        /*044c*/ 	.word	0x00000000
        /*0450*/ 	.short	0x010a
        /*0452*/ 	.byte	0x05
	.zero		1


	//   ....[55]....
        /*0454*/ 	.word	0x00002e50
        /*0458*/ 	.word	0x000000ff
        /*045c*/ 	.word	0x00000000
        /*0460*/ 	.short	0x010a
        /*0462*/ 	.byte	0x05
	.zero		1


	//   ....[56]....
        /*0464*/ 	.word	0x00002ef0
        /*0468*/ 	.word	0x000000ff
        /*046c*/ 	.word	0x00000000
        /*0470*/ 	.short	0x010a
        /*0472*/ 	.byte	0x05
	.zero		1


	//   ....[57]....
        /*0474*/ 	.word	0x00002f90
        /*0478*/ 	.word	0x000000ff
        /*047c*/ 	.word	0x00000000
        /*0480*/ 	.short	0x010a
        /*0482*/ 	.byte	0x05
	.zero		1


	//   ....[58]....
        /*0484*/ 	.word	0x00003030
        /*0488*/ 	.word	0x000000ff
        /*048c*/ 	.word	0x00000000
        /*0490*/ 	.short	0x010a
        /*0492*/ 	.byte	0x05
	.zero		1


	//   ....[59]....
        /*0494*/ 	.word	0x000030d0
        /*0498*/ 	.word	0x000000ff
        /*049c*/ 	.word	0x00000000
        /*04a0*/ 	.short	0x010a
        /*04a2*/ 	.byte	0x05
	.zero		1


	//   ....[60]....
        /*04a4*/ 	.word	0x00003170
        /*04a8*/ 	.word	0x000000ff
        /*04ac*/ 	.word	0x00000000
        /*04b0*/ 	.short	0x010a
        /*04b2*/ 	.byte	0x05
	.zero		1


	//   ....[61]....
        /*04b4*/ 	.word	0x00003220
        /*04b8*/ 	.word	0x00000000
        /*04bc*/ 	.word	0x00000000
        /*04c0*/ 	.short	0x010a
        /*04c2*/ 	.byte	0xff
	.zero		1


	//   ....[62]....
        /*04c4*/ 	.word	0x00003370
        /*04c8*/ 	.word	0x000000ff
        /*04cc*/ 	.word	0x00000118
        /*04d0*/ 	.short	0x010a
        /*04d2*/ 	.byte	0x04
	.zero		1


	//   ....[63]....
        /*04d4*/ 	.word	0x00003410
        /*04d8*/ 	.word	0x000000ff
        /*04dc*/ 	.word	0x00000110
        /*04e0*/ 	.short	0x010a
        /*04e2*/ 	.byte	0x04
	.zero		1


	//   ....[64]....
        /*04e4*/ 	.word	0x000034b0
        /*04e8*/ 	.word	0x000000ff
        /*04ec*/ 	.word	0x00000000
        /*04f0*/ 	.short	0x0101
        /*04f2*/ 	.byte	0x05
	.zero		1


	//   ....[65]....
        /*04f4*/ 	.word	0x000034f0
        /*04f8*/ 	.word	0x000000ff
        /*04fc*/ 	.word	0x00000118
        /*0500*/ 	.short	0x0106
        /*0502*/ 	.byte	0x04
	.zero		1


	//   ....[66]....
        /*0504*/ 	.word	0x00003530
        /*0508*/ 	.word	0x00000000
        /*050c*/ 	.word	0x00000118
        /*0510*/ 	.short	0x010a
        /*0512*/ 	.byte	0xff
	.zero		1


	//   ....[67]....
        /*0514*/ 	.word	0x00003a70
        /*0518*/ 	.word	0x000000ff
        /*051c*/ 	.word	0x00000110
        /*0520*/ 	.short	0x010a
        /*0522*/ 	.byte	0x15
	.zero		1


	//   ....[68]....
        /*0524*/ 	.word	0x00003b20
        /*0528*/ 	.word	0x000000ff
        /*052c*/ 	.word	0x00000000
        /*0530*/ 	.short	0x0101
        /*0532*/ 	.byte	0x23
	.zero		1


	//   ....[69]....
        /*0534*/ 	.word	0x00003b30
        /*0538*/ 	.word	0x000000ff
        /*053c*/ 	.word	0x00000130
        /*0540*/ 	.short	0x010a
        /*0542*/ 	.byte	0x19
	.zero		1


	//   ....[70]....
        /*0544*/ 	.word	0x00003bf0
        /*0548*/ 	.word	0x000000ff
        /*054c*/ 	.word	0x00000000
        /*0550*/ 	.short	0x010a
        /*0552*/ 	.byte	0x04
	.zero		1


	//   ....[71]....
        /*0554*/ 	.word	0x00003c50
        /*0558*/ 	.word	0x000000ff
        /*055c*/ 	.word	0x00000000
        /*0560*/ 	.short	0x010a
        /*0562*/ 	.byte	0x11
	.zero		1


	//   ....[72]....
        /*0564*/ 	.word	0x00003da0
        /*0568*/ 	.word	0x000000ff
        /*056c*/ 	.word	0x00000000
        /*0570*/ 	.short	0x010a
        /*0572*/ 	.byte	0x04
	.zero		1


	//   ....[73]....
        /*0574*/ 	.word	0x00004080
        /*0578*/ 	.word	0x000000ff
        /*057c*/ 	.word	0x00000000
        /*0580*/ 	.short	0x010a
        /*0582*/ 	.byte	0x04
	.zero		1


	//   ....[74]....
        /*0584*/ 	.word	0x00004110
        /*0588*/ 	.word	0x000000ff
        /*058c*/ 	.word	0x00000000
        /*0590*/ 	.short	0x010a
        /*0592*/ 	.byte	0x04
	.zero		1


	//   ....[75]....
        /*0594*/ 	.word	0x00004780
        /*0598*/ 	.word	0x000000ff
        /*059c*/ 	.word	0x00000110
        /*05a0*/ 	.short	0x010a
        /*05a2*/ 	.byte	0x16
	.zero		1


	//   ....[76]....
        /*05a4*/ 	.word	0x00004810
        /*05a8*/ 	.word	0x000000ff
        /*05ac*/ 	.word	0x00000000
        /*05b0*/ 	.short	0x0101
        /*05b2*/ 	.byte	0x23
	.zero		1


	//   ....[77]....
        /*05b4*/ 	.word	0x00004d20
        /*05b8*/ 	.word	0x000000ff
        /*05bc*/ 	.word	0x00000108
        /*05c0*/ 	.short	0x010a
        /*05c2*/ 	.byte	0x16
	.zero		1


	//   ....[78]....
        /*05c4*/ 	.word	0x000051f0
        /*05c8*/ 	.word	0x000000ff
        /*05cc*/ 	.word	0x000000e8
        /*05d0*/ 	.short	0x010a
        /*05d2*/ 	.byte	0x04
	.zero		1


	//   ....[79]....
        /*05d4*/ 	.word	0x000053d0
        /*05d8*/ 	.word	0x000000ff
        /*05dc*/ 	.word	0x000000d0
        /*05e0*/ 	.short	0x010b
        /*05e2*/ 	.byte	0x04
	.zero		1


	//   ....[80]....
        /*05e4*/ 	.word	0x000053e0
        /*05e8*/ 	.word	0x000000ff
        /*05ec*/ 	.word	0x00000000
        /*05f0*/ 	.short	0x0101
        /*05f2*/ 	.byte	0x07
	.zero		1


	//   ....[81]....
        /*05f4*/ 	.word	0x000053f0
        /*05f8*/ 	.word	0x000000ff
        /*05fc*/ 	.word	0x000000e8
        /*0600*/ 	.short	0x010a
        /*0602*/ 	.byte	0x05
	.zero		1


	//   ....[82]....
        /*0604*/ 	.word	0x00005600
        /*0608*/ 	.word	0x000000ff
        /*060c*/ 	.word	0x000000d0
        /*0610*/ 	.short	0x010b
        /*0612*/ 	.byte	0x05
	.zero		1


	//   ....[83]....
        /*0614*/ 	.word	0x00005610
        /*0618*/ 	.word	0x000000ff
        /*061c*/ 	.word	0x00000000
        /*0620*/ 	.short	0x0101
        /*0622*/ 	.byte	0x04
	.zero		1


	//   ....[84]....
        /*0624*/ 	.word	0x00005660
        /*0628*/ 	.word	0x000000ff
        /*062c*/ 	.word	0x00000000
        /*0630*/ 	.short	0x010a
        /*0632*/ 	.byte	0x04
	.zero		1


	//   ....[85]....
        /*0634*/ 	.word	0x00005730
        /*0638*/ 	.word	0x00000002
        /*063c*/ 	.word	0x00000000
        /*0640*/ 	.short	0x010a
        /*0642*/ 	.byte	0xff
	.zero		1


	//   ....[86]....
        /*0644*/ 	.word	0x000057a0
        /*0648*/ 	.word	0x00000004
        /*064c*/ 	.word	0x00000000
        /*0650*/ 	.short	0x010a
        /*0652*/ 	.byte	0xff
	.zero		1


	//   ....[87]....
        /*0654*/ 	.word	0x00005b70
        /*0658*/ 	.word	0x000000ff
        /*065c*/ 	.word	0x00000110
        /*0660*/ 	.short	0x010a
        /*0662*/ 	.byte	0x30
	.zero		1


	//   ....[88]....
        /*0664*/ 	.word	0x00005c40
        /*0668*/ 	.word	0x000000ff
        /*066c*/ 	.word	0x00000000
        /*0670*/ 	.short	0x0101
        /*0672*/ 	.byte	0x04
	.zero		1


	//   ....[89]....
        /*0674*/ 	.word	0x00006b80
        /*0678*/ 	.word	0x00000000
        /*067c*/ 	.word	0x000000d0
        /*0680*/ 	.short	0x010a
        /*0682*/ 	.byte	0xff
	.zero		1


	//   ....[90]....
        /*0684*/ 	.word	0x00006ba0
        /*0688*/ 	.word	0x0000001b
        /*068c*/ 	.word	0x00000120
        /*0690*/ 	.short	0x010a
        /*0692*/ 	.byte	0xff
	.zero		1


	//   ....[91]....
        /*0694*/ 	.word	0x00006c30
        /*0698*/ 	.word	0x00000000
        /*069c*/ 	.word	0x000000d0
        /*06a0*/ 	.short	0x010a
        /*06a2*/ 	.byte	0xff
	.zero		1


	//   ....[92]....
        /*06a4*/ 	.word	0x00006dc0
        /*06a8*/ 	.word	0x0000001b
        /*06ac*/ 	.word	0x00000120
        /*06b0*/ 	.short	0x010a
        /*06b2*/ 	.byte	0xff
	.zero		1


	//   ....[93]....
        /*06b4*/ 	.word	0x00007590
        /*06b8*/ 	.word	0x00000000
        /*06bc*/ 	.word	0x00000000
        /*06c0*/ 	.short	0x0101
        /*06c2*/ 	.byte	0xff
	.zero		1


	//   ....[94]....
        /*06c4*/ 	.word	0x000075e0
        /*06c8*/ 	.word	0x00000003
        /*06cc*/ 	.word	0x000000d0
        /*06d0*/ 	.short	0x010a
        /*06d2*/ 	.byte	0xff
	.zero		1


	//   ....[95]....
        /*06d4*/ 	.word	0x00007690
        /*06d8*/ 	.word	0x00000003
        /*06dc*/ 	.word	0x000000d0
        /*06e0*/ 	.short	0x010a
        /*06e2*/ 	.byte	0xff
	.zero		1


	//   ....[96]....
        /*06e4*/ 	.word	0x00007c40
        /*06e8*/ 	.word	0x000000ff
        /*06ec*/ 	.word	0x00000000
        /*06f0*/ 	.short	0x0101
        /*06f2*/ 	.byte	0x04
	.zero		1


	//   ....[97]....
        /*06f4*/ 	.word	0x00007f80
        /*06f8*/ 	.word	0x00000000
        /*06fc*/ 	.word	0x00000000
        /*0700*/ 	.short	0x0101
        /*0702*/ 	.byte	0xff
	.zero		1


	//   ....[98]....
        /*0704*/ 	.word	0x00008220
        /*0708*/ 	.word	0x000000ff
        /*070c*/ 	.word	0x00000000
        /*0710*/ 	.short	0x0101
        /*0712*/ 	.byte	0x04
	.zero		1


	//   ....[99]....
        /*0714*/ 	.word	0x00008250
        /*0718*/ 	.word	0x00000000
        /*071c*/ 	.word	0x00000068
        /*0720*/ 	.short	0x010a
        /*0722*/ 	.byte	0xff
	.zero		1


	//   ....[100]....
        /*0724*/ 	.word	0x000082b0
        /*0728*/ 	.word	0x00000000
        /*072c*/ 	.word	0x00000068
        /*0730*/ 	.short	0x010a
        /*0732*/ 	.byte	0xff
	.zero		1


	//   ....[101]....
        /*0734*/ 	.word	0x00008310
        /*0738*/ 	.word	0x00000000
        /*073c*/ 	.word	0x00000110
        /*0740*/ 	.short	0x010a
        /*0742*/ 	.byte	0xff
	.zero		1


	//   ....[102]....
        /*0744*/ 	.word	0x00008370
        /*0748*/ 	.word	0x00000000
        /*074c*/ 	.word	0x00000000
        /*0750*/ 	.short	0x010a
        /*0752*/ 	.byte	0xff
	.zero		1


	//   ....[103]....
        /*0754*/ 	.word	0x000083d0
        /*0758*/ 	.word	0x00000000
        /*075c*/ 	.word	0x00000000
        /*0760*/ 	.short	0x010a
        /*0762*/ 	.byte	0xff
	.zero		1


	//   ....[104]....
        /*0764*/ 	.word	0x00008430
        /*0768*/ 	.word	0x00000000
        /*076c*/ 	.word	0x00000000
        /*0770*/ 	.short	0x010a
        /*0772*/ 	.byte	0xff
	.zero		1


	//   ....[105]....
        /*0774*/ 	.word	0x00008490
        /*0778*/ 	.word	0x00000000
        /*077c*/ 	.word	0x00000000
        /*0780*/ 	.short	0x010a
        /*0782*/ 	.byte	0xff
	.zero		1


	//   ....[106]....
        /*0784*/ 	.word	0x000084f0
        /*0788*/ 	.word	0x00000000
        /*078c*/ 	.word	0x00000000
        /*0790*/ 	.short	0x010a
        /*0792*/ 	.byte	0xff
	.zero		1


	//   ....[107]....
        /*0794*/ 	.word	0x00008550
        /*0798*/ 	.word	0x00000000
        /*079c*/ 	.word	0x00000000
        /*07a0*/ 	.short	0x010a
        /*07a2*/ 	.byte	0xff
	.zero		1


	//   ....[108]....
        /*07a4*/ 	.word	0x000085b0
        /*07a8*/ 	.word	0x00000000
        /*07ac*/ 	.word	0x00000000
        /*07b0*/ 	.short	0x010a
        /*07b2*/ 	.byte	0xff
	.zero		1


	//   ....[109]....
        /*07b4*/ 	.word	0x00008610
        /*07b8*/ 	.word	0x00000000
        /*07bc*/ 	.word	0x00000000
        /*07c0*/ 	.short	0x010a
        /*07c2*/ 	.byte	0xff
	.zero		1


	//   ....[110]....
        /*07c4*/ 	.word	0x00008670
        /*07c8*/ 	.word	0x00000000
        /*07cc*/ 	.word	0x00000000
        /*07d0*/ 	.short	0x010a
        /*07d2*/ 	.byte	0xff
	.zero		1


	//   ....[111]....
        /*07d4*/ 	.word	0x000086d0
        /*07d8*/ 	.word	0x00000000
        /*07dc*/ 	.word	0x00000000
        /*07e0*/ 	.short	0x010a
        /*07e2*/ 	.byte	0xff
	.zero		1


	//   ....[112]....
        /*07e4*/ 	.word	0x00008730
        /*07e8*/ 	.word	0x00000000
        /*07ec*/ 	.word	0x00000000
        /*07f0*/ 	.short	0x010a
        /*07f2*/ 	.byte	0xff
	.zero		1


	//   ....[113]....
        /*07f4*/ 	.word	0x00008790
        /*07f8*/ 	.word	0x00000000
        /*07fc*/ 	.word	0x00000000
        /*0800*/ 	.short	0x010a
        /*0802*/ 	.byte	0xff
	.zero		1


	//   ....[114]....
        /*0804*/ 	.word	0x000087f0
        /*0808*/ 	.word	0x00000004
        /*080c*/ 	.word	0x00000118
        /*0810*/ 	.short	0x010a
        /*0812*/ 	.byte	0xff
	.zero		1


	//   ....[115]....
        /*0814*/ 	.word	0x00008850
        /*0818*/ 	.word	0x00000004
        /*081c*/ 	.word	0x00000110
        /*0820*/ 	.short	0x010a
        /*0822*/ 	.byte	0xff
	.zero		1


	//   ....[116]....
        /*0824*/ 	.word	0x000088b0
        /*0828*/ 	.word	0x00000000
        /*082c*/ 	.word	0x00000110
        /*0830*/ 	.short	0x010a
        /*0832*/ 	.byte	0xff
	.zero		1


	//   ....[117]....
        /*0834*/ 	.word	0x00008910
        /*0838*/ 	.word	0x00000000
        /*083c*/ 	.word	0x00000130
        /*0840*/ 	.short	0x010a
        /*0842*/ 	.byte	0xff
	.zero		1


	//   ....[118]....
        /*0844*/ 	.word	0x00008970
        /*0848*/ 	.word	0x00000000
        /*084c*/ 	.word	0x00000000
        /*0850*/ 	.short	0x010a
        /*0852*/ 	.byte	0xff
	.zero		1


	//   ....[119]....
        /*0854*/ 	.word	0x000089d0
        /*0858*/ 	.word	0x00000000
        /*085c*/ 	.word	0x00000000
        /*0860*/ 	.short	0x010a
        /*0862*/ 	.byte	0xff
	.zero		1


	//   ....[120]....
        /*0864*/ 	.word	0x00008a30
        /*0868*/ 	.word	0x00000000
        /*086c*/ 	.word	0x00000000
        /*0870*/ 	.short	0x010a
        /*0872*/ 	.byte	0xff
	.zero		1


	//   ....[121]....
        /*0874*/ 	.word	0x00008a90
        /*0878*/ 	.word	0x00000000
        /*087c*/ 	.word	0x00000110
        /*0880*/ 	.short	0x010a
        /*0882*/ 	.byte	0xff
	.zero		1


	//   ....[122]....
        /*0884*/ 	.word	0x00008af0
        /*0888*/ 	.word	0x00000009
        /*088c*/ 	.word	0x00000108
        /*0890*/ 	.short	0x010a
        /*0892*/ 	.byte	0xff
	.zero		1


	//   ....[123]....
        /*0894*/ 	.word	0x00008b50
        /*0898*/ 	.word	0x00000000
        /*089c*/ 	.word	0x000000e8
        /*08a0*/ 	.short	0x010a
        /*08a2*/ 	.byte	0xff
	.zero		1


	//   ....[124]....
        /*08a4*/ 	.word	0x00008bb0
        /*08a8*/ 	.word	0x00000000
        /*08ac*/ 	.word	0x000000e8
        /*08b0*/ 	.short	0x010a
        /*08b2*/ 	.byte	0xff
	.zero		1


	//   ....[125]....
        /*08b4*/ 	.word	0x00008c10
        /*08b8*/ 	.word	0x00000000
        /*08bc*/ 	.word	0x00000000
        /*08c0*/ 	.short	0x010a
        /*08c2*/ 	.byte	0xff
	.zero		1


	//   ....[126]....
        /*08c4*/ 	.word	0x00008c60
        /*08c8*/ 	.word	0x00000002
        /*08cc*/ 	.word	0x00000000
        /*08d0*/ 	.short	0x010a
        /*08d2*/ 	.byte	0xff
	.zero		1


	//   ....[127]....
        /*08d4*/ 	.word	0x00008cc0
        /*08d8*/ 	.word	0x00000000
        /*08dc*/ 	.word	0x00000110
        /*08e0*/ 	.short	0x010a
        /*08e2*/ 	.byte	0xff
	.zero		1


	//   ....[128]....
        /*08e4*/ 	.word	0x00008d10
        /*08e8*/ 	.word	0x00000000
        /*08ec*/ 	.word	0x000000d0
        /*08f0*/ 	.short	0x010a
        /*08f2*/ 	.byte	0xff
	.zero		1


	//   ....[129]....
        /*08f4*/ 	.word	0x00008d60
        /*08f8*/ 	.word	0x0000001b
        /*08fc*/ 	.word	0x00000120
        /*0900*/ 	.short	0x010a
        /*0902*/ 	.byte	0xff
	.zero		1


	//   ....[130]....
        /*0904*/ 	.word	0x00008db0
        /*0908*/ 	.word	0x00000003
        /*090c*/ 	.word	0x000000d0
        /*0910*/ 	.short	0x010a
        /*0912*/ 	.byte	0xff
	.zero		1


	//----- nvinfo : EIATTR_NUM_MBARRIERS
	.align		4
.L_47:
        /*0914*/ 	.byte	0x03, 0x38
        /*0916*/ 	.short	0x0028


	//----- nvinfo : EIATTR_EXIT_INSTR_OFFSETS
	.align		4
        /*0918*/ 	.byte	0x04, 0x1c
        /*091a*/ 	.short	(.L_49 - .L_48)


	//   ....[0]....
.L_48:
        /*091c*/ 	.word	0x00003250


	//   ....[1]....
        /*0920*/ 	.word	0x00003500


	//   ....[2]....
        /*0924*/ 	.word	0x00003560


	//   ....[3]....
        /*0928*/ 	.word	0x00004380


	//   ....[4]....
        /*092c*/ 	.word	0x000057d0


	//   ....[5]....
        /*0930*/ 	.word	0x00005810


	//   ....[6]....
        /*0934*/ 	.word	0x00008100


	//   ....[7]....
        /*0938*/ 	.word	0x00008180


	//   ....[8]....
        /*093c*/ 	.word	0x000081b0


	//   ....[9]....
        /*0940*/ 	.word	0x00008230


	//----- nvinfo : EIATTR_MAX_THREADS
	.align		4
.L_49:
        /*0944*/ 	.byte	0x04, 0x05
        /*0946*/ 	.short	(.L_51 - .L_50)
.L_50:
        /*0948*/ 	.word	0x00000100
        /*094c*/ 	.word	0x00000001
        /*0950*/ 	.word	0x00000001


	//----- nvinfo : EIATTR_CRS_STACK_SIZE
	.align		4
.L_51:
        /*0954*/ 	.byte	0x04, 0x1e
        /*0956*/ 	.short	(.L_53 - .L_52)
.L_52:
        /*0958*/ 	.word	0x00000000


	//----- nvinfo : EIATTR_CBANK_PARAM_SIZE
	.align		4
.L_53:
        /*095c*/ 	.byte	0x03, 0x19
        /*095e*/ 	.short	0x0800


	//----- nvinfo : EIATTR_PARAM_CBANK
	.align		4
        /*0960*/ 	.byte	0x04, 0x0a
        /*0962*/ 	.short	(.L_55 - .L_54)
	.align		4
.L_54:
        /*0964*/ 	.word	index@(.nv.constant0._ZN7cutlass13device_kernelINS_4conv6kernel13ConvUniversalINS1_16ConvProblemShapeILNS1_8OperatorE2ELi2EEENS1_10collective14CollectiveConvINS1_47MainloopSm100TmaUmmaWarpSpecializedImplicitGemmILS5_2ELi13ELi2ELi1ELi2EN4cute5tupleIJNSA_1CILi1EEESD_SD_EEEEENSB_IJNSC_ILi64EEENSB_IJSG_EEESH_EEENS_10bfloat16_tESJ_NSA_8TiledMMAINSA_8MMA_AtomIJNSA_20SM100_MMA_F16BF16_SSISJ_SJ_fLi64ELi64ELNSA_4UMMA5MajorE1ELSO_1ELNSN_7ScaleInE0ELSP_0EEEEEENSA_6LayoutISE_NSB_IJNSC_ILi0EEEST_ST_EEEEENSB_IJNSA_10UnderscoreESW_SW_EEEEENS7_6detail27Sm100ImplicitGemmTileTraitsINSA_13SM90_TMA_LOADENSA_14ComposedLayoutINSA_7SwizzleILi3ELi4ELi3EEENSA_18smem_ptr_flag_bitsILi16EEENSS_INSB_IJSG_NSC_ILi8EEEEEENSB_IJSD_SG_EEEEEEEvEENS10_INSA_20SM90_TMA_LOAD_IM2COLES1B_vEEEENS_8epilogue10collective18CollectiveEpilogueINS1G_23Sm100TmaWarpSpecializedILi3ELi2ELi16ELb1ELb0EEEJSI_NSB_IJNSS_ISG_SD_EENSS_INSC_ILi32EEESD_EEEEESJ_NSB_IJlNSB_IJSD_llEEEST_EEESJ_S1Q_NS1G_6fusion15FusionCallbacksIS1K_NS1R_17LinearCombinationISJ_fSJ_fLNS_15FloatRoundStyleE2EEESI_S1O_JEEENSA_5SM1004TMEM4LOAD26SM100_TMEM_LOAD_16dp256b4xES11_NS12_INS13_ILi2ELi4ELi3EEES16_NSS_INSB_IJS17_S1M_EEENSB_IJS1M_SD_EEEEEEENSA_17SM75_U32x4_LDSM_NENSA_14SM90_TMA_STOREES25_NSA_17SM90_U32x4_STSM_NENSA_39AutoVectorizingCopyWithAssumedAlignmentILi128EEEEEEvvEEEEvNT_6ParamsE)
        /*0968*/ 	.short	0x0380
        /*096a*/ 	.short	0x0800


	//----- nvinfo : EIATTR_SW_WAR
	.align		4
.L_55:
        /*096c*/ 	.byte	0x04, 0x36
        /*096e*/ 	.short	(.L_57 - .L_56)
.L_56:
        /*0970*/ 	.word	0x00000008
.L_57:


//--------------------- .nv.callgraph             --------------------------
	.section	.nv.callgraph,"",@"SHT_CUDA_CALLGRAPH"
	.align	4
	.sectionentsize	8
	.align		4
        /*0000*/ 	.word	0x00000000
	.align		4
        /*0004*/ 	.word	0xffffffff
	.align		4
        /*0008*/ 	.word	index@(_ZN7cutlass13device_kernelINS_4conv6kernel13ConvUniversalINS1_16ConvProblemShapeILNS1_8OperatorE2ELi2EEENS1_10collective14CollectiveConvINS1_47MainloopSm100TmaUmmaWarpSpecializedImplicitGemmILS5_2ELi13ELi2ELi1ELi2EN4cute5tupleIJNSA_1CILi1EEESD_SD_EEEEENSB_IJNSC_ILi64EEENSB_IJSG_EEESH_EEENS_10bfloat16_tESJ_NSA_8TiledMMAINSA_8MMA_AtomIJNSA_20SM100_MMA_F16BF16_SSISJ_SJ_fLi64ELi64ELNSA_4UMMA5MajorE1ELSO_1ELNSN_7ScaleInE0ELSP_0EEEEEENSA_6LayoutISE_NSB_IJNSC_ILi0EEEST_ST_EEEEENSB_IJNSA_10UnderscoreESW_SW_EEEEENS7_6detail27Sm100ImplicitGemmTileTraitsINSA_13SM90_TMA_LOADENSA_14ComposedLayoutINSA_7SwizzleILi3ELi4ELi3EEENSA_18smem_ptr_flag_bitsILi16EEENSS_INSB_IJSG_NSC_ILi8EEEEEENSB_IJSD_SG_EEEEEEEvEENS10_INSA_20SM90_TMA_LOAD_IM2COLES1B_vEEEENS_8epilogue10collective18CollectiveEpilogueINS1G_23Sm100TmaWarpSpecializedILi3ELi2ELi16ELb1ELb0EEEJSI_NSB_IJNSS_ISG_SD_EENSS_INSC_ILi32EEESD_EEEEESJ_NSB_IJlNSB_IJSD_llEEEST_EEESJ_S1Q_NS1G_6fusion15FusionCallbacksIS1K_NS1R_17LinearCombinationISJ_fSJ_fLNS_15FloatRoundStyleE2EEESI_S1O_JEEENSA_5SM1004TMEM4LOAD26SM100_TMEM_LOAD_16dp256b4xES11_NS12_INS13_ILi2ELi4ELi3EEES16_NSS_INSB_IJS17_S1M_EEENSB_IJS1M_SD_EEEEEEENSA_17SM75_U32x4_LDSM_NENSA_14SM90_TMA_STOREES25_NSA_17SM90_U32x4_STSM_NENSA_39AutoVectorizingCopyWithAssumedAlignmentILi128EEEEEEvvEEEEvNT_6ParamsE)
	.align		4
        /*000c*/ 	.word	index@(__assertfail)
	.align		4
        /*0010*/ 	.word	0x00000000
	.align		4
        /*0014*/ 	.word	0xfffffffe
	.align		4
        /*0018*/ 	.word	0x00000000
	.align		4
        /*001c*/ 	.word	0xfffffffd
	.align		4
        /*0020*/ 	.word	0x00000000
	.align		4
        /*0024*/ 	.word	0xfffffffc


//--------------------- .nv.constant4             --------------------------
	.section	.nv.constant4,"a",@progbits
	.align	8
	.align		8
.nv.constant4:
        /*0000*/ 	.dword	__assertfail
	.align		8
        /*0008*/ 	.dword	__unnamed_1
	.align		8
        /*0010*/ 	.dword	__unnamed_2
	.align		8
        /*0018*/ 	.dword	_ZN39_INTERNAL_34f9e704_4_k_cu_d54aa5f7_30554cuda3std3__45__cpo5beginE
	.align		8
        /*0020*/ 	.dword	_ZN39_INTERNAL_34f9e704_4_k_cu_d54aa5f7_30554cuda3std3__45__cpo3endE
	.align		8
        /*0028*/ 	.dword	_ZN39_INTERNAL_34f9e704_4_k_cu_d54aa5f7_30554cuda3std3__45__cpo6cbeginE
	.align		8
        /*0030*/ 	.dword	_ZN39_INTERNAL_34f9e704_4_k_cu_d54aa5f7_30554cuda3std3__45__cpo4cendE
	.align		8
        /*0038*/ 	.dword	_ZN39_INTERNAL_34f9e704_4_k_cu_d54aa5f7_30554cuda3std3__441_GLOBAL__N__34f9e704_4_k_cu_d54aa5f7_30556ignoreE
	.align		8
        /*0040*/ 	.dword	_ZN39_INTERNAL_34f9e704_4_k_cu_d54aa5f7_30554cuda3std3__419piecewise_constructE
	.align		8
        /*0048*/ 	.dword	_ZN39_INTERNAL_34f9e704_4_k_cu_d54aa5f7_30554cuda3std3__48in_placeE
	.align		8
        /*0050*/ 	.dword	_ZN39_INTERNAL_34f9e704_4_k_cu_d54aa5f7_30554cuda3std6ranges3__45__cpo4swapE
	.align		8
        /*0058*/ 	.dword	_ZN39_INTERNAL_34f9e704_4_k_cu_d54aa5f7_30554cuda3std6ranges3__45__cpo9iter_moveE
	.align		8
        /*0060*/ 	.dword	_ZN39_INTERNAL_34f9e704_4_k_cu_d54aa5f7_30554cute7productE
	.align		8
        /*0068*/ 	.dword	_ZN39_INTERNAL_34f9e704_4_k_cu_d54aa5f7_30554cute1_E
	.align		8
        /*0070*/ 	.dword	$str$27
	.align		8
        /*0078*/ 	.dword	$str$28
	.align		8
        /*0080*/ 	.dword	$str$29
	.align		8
        /*0088*/ 	.dword	$str$30


//--------------------- .text._ZN7cutlass13device_kernelINS_4conv6kernel13ConvUniversalINS1_16ConvProblemShapeILNS1_8OperatorE2ELi2EEENS1_10collective14CollectiveConvINS1_47MainloopSm100TmaUmmaWarpSpecializedImplicitGemmILS5_2ELi13ELi2ELi1ELi2EN4cute5tupleIJNSA_1CILi1EEESD_SD_EEEEENSB_IJNSC_ILi64EEENSB_IJSG_EEESH_EEENS_10bfloat16_tESJ_NSA_8TiledMMAINSA_8MMA_AtomIJNSA_20SM100_MMA_F16BF16_SSISJ_SJ_fLi64ELi64ELNSA_4UMMA5MajorE1ELSO_1ELNSN_7ScaleInE0ELSP_0EEEEEENSA_6LayoutISE_NSB_IJNSC_ILi0EEEST_ST_EEEEENSB_IJNSA_10UnderscoreESW_SW_EEEEENS7_6detail27Sm100ImplicitGemmTileTraitsINSA_13SM90_TMA_LOADENSA_14ComposedLayoutINSA_7SwizzleILi3ELi4ELi3EEENSA_18smem_ptr_flag_bitsILi16EEENSS_INSB_IJSG_NSC_ILi8EEEEEENSB_IJSD_SG_EEEEEEEvEENS10_INSA_20SM90_TMA_LOAD_IM2COLES1B_vEEEENS_8epilogue10collective18CollectiveEpilogueINS1G_23Sm100TmaWarpSpecializedILi3ELi2ELi16ELb1ELb0EEEJSI_NSB_IJNSS_ISG_SD_EENSS_INSC_ILi32EEESD_EEEEESJ_NSB_IJlNSB_IJSD_llEEEST_EEESJ_S1Q_NS1G_6fusion15FusionCallbacksIS1K_NS1R_17LinearCombinationISJ_fSJ_fLNS_15FloatRoundStyleE2EEESI_S1O_JEEENSA_5SM1004TMEM4LOAD26SM100_TMEM_LOAD_16dp256b4xES11_NS12_INS13_ILi2ELi4ELi3EEES16_NSS_INSB_IJS17_S1M_EEENSB_IJS1M_SD_EEEEEEENSA_17SM75_U32x4_LDSM_NENSA_14SM90_TMA_STOREES25_NSA_17SM90_U32x4_STSM_NENSA_39AutoVectorizingCopyWithAssumedAlignmentILi128EEEEEEvvEEEEvNT_6ParamsE --------------------------
	.section	.text._ZN7cutlass13device_kernelINS_4conv6kernel13ConvUniversalINS1_16ConvProblemShapeILNS1_8OperatorE2ELi2EEENS1_10collective14CollectiveConvINS1_47MainloopSm100TmaUmmaWarpSpecializedImplicitGemmILS5_2ELi13ELi2ELi1ELi2EN4cute5tupleIJNSA_1CILi1EEESD_SD_EEEEENSB_IJNSC_ILi64EEENSB_IJSG_EEESH_EEENS_10bfloat16_tESJ_NSA_8TiledMMAINSA_8MMA_AtomIJNSA_20SM100_MMA_F16BF16_SSISJ_SJ_fLi64ELi64ELNSA_4UMMA5MajorE1ELSO_1ELNSN_7ScaleInE0ELSP_0EEEEEENSA_6LayoutISE_NSB_IJNSC_ILi0EEEST_ST_EEEEENSB_IJNSA_10UnderscoreESW_SW_EEEEENS7_6detail27Sm100ImplicitGemmTileTraitsINSA_13SM90_TMA_LOADENSA_14ComposedLayoutINSA_7SwizzleILi3ELi4ELi3EEENSA_18smem_ptr_flag_bitsILi16EEENSS_INSB_IJSG_NSC_ILi8EEEEEENSB_IJSD_SG_EEEEEEEvEENS10_INSA_20SM90_TMA_LOAD_IM2COLES1B_vEEEENS_8epilogue10collective18CollectiveEpilogueINS1G_23Sm100TmaWarpSpecializedILi3ELi2ELi16ELb1ELb0EEEJSI_NSB_IJNSS_ISG_SD_EENSS_INSC_ILi32EEESD_EEEEESJ_NSB_IJlNSB_IJSD_llEEEST_EEESJ_S1Q_NS1G_6fusion15FusionCallbacksIS1K_NS1R_17LinearCombinationISJ_fSJ_fLNS_15FloatRoundStyleE2EEESI_S1O_JEEENSA_5SM1004TMEM4LOAD26SM100_TMEM_LOAD_16dp256b4xES11_NS12_INS13_ILi2ELi4ELi3EEES16_NSS_INSB_IJS17_S1M_EEENSB_IJS1M_SD_EEEEEEENSA_17SM75_U32x4_LDSM_NENSA_14SM90_TMA_STOREES25_NSA_17SM90_U32x4_STSM_NENSA_39AutoVectorizingCopyWithAssumedAlignmentILi128EEEEEEvvEEEEvNT_6ParamsE,"ax",@progbits
	.align	128
.text._ZN7cutlass13device_kernelINS_4conv6kernel13ConvUniversalINS1_16ConvProblemShapeILNS1_8OperatorE2ELi2EEENS1_10collective14CollectiveConvINS1_47MainloopSm100TmaUmmaWarpSpecializedImplicitGemmILS5_2ELi13ELi2ELi1ELi2EN4cute5tupleIJNSA_1CILi1EEESD_SD_EEEEENSB_IJNSC_ILi64EEENSB_IJSG_EEESH_EEENS_10bfloat16_tESJ_NSA_8TiledMMAINSA_8MMA_AtomIJNSA_20SM100_MMA_F16BF16_SSISJ_SJ_fLi64ELi64ELNSA_4UMMA5MajorE1ELSO_1ELNSN_7ScaleInE0ELSP_0EEEEEENSA_6LayoutISE_NSB_IJNSC_ILi0EEEST_ST_EEEEENSB_IJNSA_10UnderscoreESW_SW_EEEEENS7_6detail27Sm100ImplicitGemmTileTraitsINSA_13SM90_TMA_LOADENSA_14ComposedLayoutINSA_7SwizzleILi3ELi4ELi3EEENSA_18smem_ptr_flag_bitsILi16EEENSS_INSB_IJSG_NSC_ILi8EEEEEENSB_IJSD_SG_EEEEEEEvEENS10_INSA_20SM90_TMA_LOAD_IM2COLES1B_vEEEENS_8epilogue10collective18CollectiveEpilogueINS1G_23Sm100TmaWarpSpecializedILi3ELi2ELi16ELb1ELb0EEEJSI_NSB_IJNSS_ISG_SD_EENSS_INSC_ILi32EEESD_EEEEESJ_NSB_IJlNSB_IJSD_llEEEST_EEESJ_S1Q_NS1G_6fusion15FusionCallbacksIS1K_NS1R_17LinearCombinationISJ_fSJ_fLNS_15FloatRoundStyleE2EEESI_S1O_JEEENSA_5SM1004TMEM4LOAD26SM100_TMEM_LOAD_16dp256b4xES11_NS12_INS13_ILi2ELi4ELi3EEES16_NSS_INSB_IJS17_S1M_EEENSB_IJS1M_SD_EEEEEEENSA_17SM75_U32x4_LDSM_NENSA_14SM90_TMA_STOREES25_NSA_17SM90_U32x4_STSM_NENSA_39AutoVectorizingCopyWithAssumedAlignmentILi128EEEEEEvvEEEEvNT_6ParamsE:
        .type           _ZN7cutlass13device_kernelINS_4conv6kernel13ConvUniversalINS1_16ConvProblemShapeILNS1_8OperatorE2ELi2EEENS1_10collective14CollectiveConvINS1_47MainloopSm100TmaUmmaWarpSpecializedImplicitGemmILS5_2ELi13ELi2ELi1ELi2EN4cute5tupleIJNSA_1CILi1EEESD_SD_EEEEENSB_IJNSC_ILi64EEENSB_IJSG_EEESH_EEENS_10bfloat16_tESJ_NSA_8TiledMMAINSA_8MMA_AtomIJNSA_20SM100_MMA_F16BF16_SSISJ_SJ_fLi64ELi64ELNSA_4UMMA5MajorE1ELSO_1ELNSN_7ScaleInE0ELSP_0EEEEEENSA_6LayoutISE_NSB_IJNSC_ILi0EEEST_ST_EEEEENSB_IJNSA_10UnderscoreESW_SW_EEEEENS7_6detail27Sm100ImplicitGemmTileTraitsINSA_13SM90_TMA_LOADENSA_14ComposedLayoutINSA_7SwizzleILi3ELi4ELi3EEENSA_18smem_ptr_flag_bitsILi16EEENSS_INSB_IJSG_NSC_ILi8EEEEEENSB_IJSD_SG_EEEEEEEvEENS10_INSA_20SM90_TMA_LOAD_IM2COLES1B_vEEEENS_8epilogue10collective18CollectiveEpilogueINS1G_23Sm100TmaWarpSpecializedILi3ELi2ELi16ELb1ELb0EEEJSI_NSB_IJNSS_ISG_SD_EENSS_INSC_ILi32EEESD_EEEEESJ_NSB_IJlNSB_IJSD_llEEEST_EEESJ_S1Q_NS1G_6fusion15FusionCallbacksIS1K_NS1R_17LinearCombinationISJ_fSJ_fLNS_15FloatRoundStyleE2EEESI_S1O_JEEENSA_5SM1004TMEM4LOAD26SM100_TMEM_LOAD_16dp256b4xES11_NS12_INS13_ILi2ELi4ELi3EEES16_NSS_INSB_IJS17_S1M_EEENSB_IJS1M_SD_EEEEEEENSA_17SM75_U32x4_LDSM_NENSA_14SM90_TMA_STOREES25_NSA_17SM90_U32x4_STSM_NENSA_39AutoVectorizingCopyWithAssumedAlignmentILi128EEEEEEvvEEEEvNT_6ParamsE,@function
        .size           _ZN7cutlass13device_kernelINS_4conv6kernel13ConvUniversalINS1_16ConvProblemShapeILNS1_8OperatorE2ELi2EEENS1_10collective14CollectiveConvINS1_47MainloopSm100TmaUmmaWarpSpecializedImplicitGemmILS5_2ELi13ELi2ELi1ELi2EN4cute5tupleIJNSA_1CILi1EEESD_SD_EEEEENSB_IJNSC_ILi64EEENSB_IJSG_EEESH_EEENS_10bfloat16_tESJ_NSA_8TiledMMAINSA_8MMA_AtomIJNSA_20SM100_MMA_F16BF16_SSISJ_SJ_fLi64ELi64ELNSA_4UMMA5MajorE1ELSO_1ELNSN_7ScaleInE0ELSP_0EEEEEENSA_6LayoutISE_NSB_IJNSC_ILi0EEEST_ST_EEEEENSB_IJNSA_10UnderscoreESW_SW_EEEEENS7_6detail27Sm100ImplicitGemmTileTraitsINSA_13SM90_TMA_LOADENSA_14ComposedLayoutINSA_7SwizzleILi3ELi4ELi3EEENSA_18smem_ptr_flag_bitsILi16EEENSS_INSB_IJSG_NSC_ILi8EEEEEENSB_IJSD_SG_EEEEEEEvEENS10_INSA_20SM90_TMA_LOAD_IM2COLES1B_vEEEENS_8epilogue10collective18CollectiveEpilogueINS1G_23Sm100TmaWarpSpecializedILi3ELi2ELi16ELb1ELb0EEEJSI_NSB_IJNSS_ISG_SD_EENSS_INSC_ILi32EEESD_EEEEESJ_NSB_IJlNSB_IJSD_llEEEST_EEESJ_S1Q_NS1G_6fusion15FusionCallbacksIS1K_NS1R_17LinearCombinationISJ_fSJ_fLNS_15FloatRoundStyleE2EEESI_S1O_JEEENSA_5SM1004TMEM4LOAD26SM100_TMEM_LOAD_16dp256b4xES11_NS12_INS13_ILi2ELi4ELi3EEES16_NSS_INSB_IJS17_S1M_EEENSB_IJS1M_SD_EEEEEEENSA_17SM75_U32x4_LDSM_NENSA_14SM90_TMA_STOREES25_NSA_17SM90_U32x4_STSM_NENSA_39AutoVectorizingCopyWithAssumedAlignmentILi128EEEEEEvvEEEEvNT_6ParamsE,(.L_x_171 - _ZN7cutlass13device_kernelINS_4conv6kernel13ConvUniversalINS1_16ConvProblemShapeILNS1_8OperatorE2ELi2EEENS1_10collective14CollectiveConvINS1_47MainloopSm100TmaUmmaWarpSpecializedImplicitGemmILS5_2ELi13ELi2ELi1ELi2EN4cute5tupleIJNSA_1CILi1EEESD_SD_EEEEENSB_IJNSC_ILi64EEENSB_IJSG_EEESH_EEENS_10bfloat16_tESJ_NSA_8TiledMMAINSA_8MMA_AtomIJNSA_20SM100_MMA_F16BF16_SSISJ_SJ_fLi64ELi64ELNSA_4UMMA5MajorE1ELSO_1ELNSN_7ScaleInE0ELSP_0EEEEEENSA_6LayoutISE_NSB_IJNSC_ILi0EEEST_ST_EEEEENSB_IJNSA_10UnderscoreESW_SW_EEEEENS7_6detail27Sm100ImplicitGemmTileTraitsINSA_13SM90_TMA_LOADENSA_14ComposedLayoutINSA_7SwizzleILi3ELi4ELi3EEENSA_18smem_ptr_flag_bitsILi16EEENSS_INSB_IJSG_NSC_ILi8EEEEEENSB_IJSD_SG_EEEEEEEvEENS10_INSA_20SM90_TMA_LOAD_IM2COLES1B_vEEEENS_8epilogue10collective18CollectiveEpilogueINS1G_23Sm100TmaWarpSpecializedILi3ELi2ELi16ELb1ELb0EEEJSI_NSB_IJNSS_ISG_SD_EENSS_INSC_ILi32EEESD_EEEEESJ_NSB_IJlNSB_IJSD_llEEEST_EEESJ_S1Q_NS1G_6fusion15FusionCallbacksIS1K_NS1R_17LinearCombinationISJ_fSJ_fLNS_15FloatRoundStyleE2EEESI_S1O_JEEENSA_5SM1004TMEM4LOAD26SM100_TMEM_LOAD_16dp256b4xES11_NS12_INS13_ILi2ELi4ELi3EEES16_NSS_INSB_IJS17_S1M_EEENSB_IJS1M_SD_EEEEEEENSA_17SM75_U32x4_LDSM_NENSA_14SM90_TMA_STOREES25_NSA_17SM90_U32x4_STSM_NENSA_39AutoVectorizingCopyWithAssumedAlignmentILi128EEEEEEvvEEEEvNT_6ParamsE)
        .other          _ZN7cutlass13device_kernelINS_4conv6kernel13ConvUniversalINS1_16ConvProblemShapeILNS1_8OperatorE2ELi2EEENS1_10collective14CollectiveConvINS1_47MainloopSm100TmaUmmaWarpSpecializedImplicitGemmILS5_2ELi13ELi2ELi1ELi2EN4cute5tupleIJNSA_1CILi1EEESD_SD_EEEEENSB_IJNSC_ILi64EEENSB_IJSG_EEESH_EEENS_10bfloat16_tESJ_NSA_8TiledMMAINSA_8MMA_AtomIJNSA_20SM100_MMA_F16BF16_SSISJ_SJ_fLi64ELi64ELNSA_4UMMA5MajorE1ELSO_1ELNSN_7ScaleInE0ELSP_0EEEEEENSA_6LayoutISE_NSB_IJNSC_ILi0EEEST_ST_EEEEENSB_IJNSA_10UnderscoreESW_SW_EEEEENS7_6detail27Sm100ImplicitGemmTileTraitsINSA_13SM90_TMA_LOADENSA_14ComposedLayoutINSA_7SwizzleILi3ELi4ELi3EEENSA_18smem_ptr_flag_bitsILi16EEENSS_INSB_IJSG_NSC_ILi8EEEEEENSB_IJSD_SG_EEEEEEEvEENS10_INSA_20SM90_TMA_LOAD_IM2COLES1B_vEEEENS_8epilogue10collective18CollectiveEpilogueINS1G_23Sm100TmaWarpSpecializedILi3ELi2ELi16ELb1ELb0EEEJSI_NSB_IJNSS_ISG_SD_EENSS_INSC_ILi32EEESD_EEEEESJ_NSB_IJlNSB_IJSD_llEEEST_EEESJ_S1Q_NS1G_6fusion15FusionCallbacksIS1K_NS1R_17LinearCombinationISJ_fSJ_fLNS_15FloatRoundStyleE2EEESI_S1O_JEEENSA_5SM1004TMEM4LOAD26SM100_TMEM_LOAD_16dp256b4xES11_NS12_INS13_ILi2ELi4ELi3EEES16_NSS_INSB_IJS17_S1M_EEENSB_IJS1M_SD_EEEEEEENSA_17SM75_U32x4_LDSM_NENSA_14SM90_TMA_STOREES25_NSA_17SM90_U32x4_STSM_NENSA_39AutoVectorizingCopyWithAssumedAlignmentILi128EEEEEEvvEEEEvNT_6ParamsE,@"STO_CUDA_ENTRY STV_DEFAULT"
_ZN7cutlass13device_kernelINS_4conv6kernel13ConvUniversalINS1_16ConvProblemShapeILNS1_8OperatorE2ELi2EEENS1_10collective14CollectiveConvINS1_47MainloopSm100TmaUmmaWarpSpecializedImplicitGemmILS5_2ELi13ELi2ELi1ELi2EN4cute5tupleIJNSA_1CILi1EEESD_SD_EEEEENSB_IJNSC_ILi64EEENSB_IJSG_EEESH_EEENS_10bfloat16_tESJ_NSA_8TiledMMAINSA_8MMA_AtomIJNSA_20SM100_MMA_F16BF16_SSISJ_SJ_fLi64ELi64ELNSA_4UMMA5MajorE1ELSO_1ELNSN_7ScaleInE0ELSP_0EEEEEENSA_6LayoutISE_NSB_IJNSC_ILi0EEEST_ST_EEEEENSB_IJNSA_10UnderscoreESW_SW_EEEEENS7_6detail27Sm100ImplicitGemmTileTraitsINSA_13SM90_TMA_LOADENSA_14ComposedLayoutINSA_7SwizzleILi3ELi4ELi3EEENSA_18smem_ptr_flag_bitsILi16EEENSS_INSB_IJSG_NSC_ILi8EEEEEENSB_IJSD_SG_EEEEEEEvEENS10_INSA_20SM90_TMA_LOAD_IM2COLES1B_vEEEENS_8epilogue10collective18CollectiveEpilogueINS1G_23Sm100TmaWarpSpecializedILi3ELi2ELi16ELb1ELb0EEEJSI_NSB_IJNSS_ISG_SD_EENSS_INSC_ILi32EEESD_EEEEESJ_NSB_IJlNSB_IJSD_llEEEST_EEESJ_S1Q_NS1G_6fusion15FusionCallbacksIS1K_NS1R_17LinearCombinationISJ_fSJ_fLNS_15FloatRoundStyleE2EEESI_S1O_JEEENSA_5SM1004TMEM4LOAD26SM100_TMEM_LOAD_16dp256b4xES11_NS12_INS13_ILi2ELi4ELi3EEES16_NSS_INSB_IJS17_S1M_EEENSB_IJS1M_SD_EEEEEEENSA_17SM75_U32x4_LDSM_NENSA_14SM90_TMA_STOREES25_NSA_17SM90_U32x4_STSM_NENSA_39AutoVectorizingCopyWithAssumedAlignmentILi128EEEEEEvvEEEEvNT_6ParamsE:
[----:B------:R-:W1:Y:S01]  /*0000*/  LDC R1, c[0x0][0x37c] ;  /* 0x0000df00ff017b82 */ /* 0x000e620000000800 */
[----:B------:R-:W2:Y:S07]  /*0010*/  S2R R54, SR_TID.X ;  /* 0x0000000000367919 */ /* 0x000eae0000002100 */
[----:B------:R-:W3:Y:S01]  /*0020*/  LDC.64 R2, c[0x0][0x890] ;  /* 0x00022400ff027b82 */ /* 0x000ee20000000a00 */
[----:B------:R-:W-:Y:S01]  /*0030*/  ELECT P2, URZ, PT ;  /* 0x0000000000ff782f */ /* 0x000fe20003840000 */
[----:B-1----:R-:W-:Y:S01]  /*0040*/  VIADD R1, R1, 0xfffffff8 ;  /* 0xfffffff801017836 */ /* 0x002fe20000000000 */
[----:B------:R-:W-:-:S02]  /*0050*/  PRMT R55, RZ, 0x7610, R55 ;  /* 0x00007610ff377816 */ /* 0x000fc40000000037 */
[----:B---3--:R-:W-:-:S04]  /*0060*/  ISETP.NE.U32.AND P0, PT, R2, RZ, PT ;  /* 0x000000ff0200720c */ /* 0x008fc80003f05070 */
[----:B------:R-:W-:Y:S02]  /*0070*/  ISETP.NE.AND.EX P0, PT, R3, RZ, PT, P0 ;  /* 0x000000ff0300720c */ /* 0x000fe40003f05300 */
[----:B--2---:R-:W-:-:S05]  /*0080*/  SHF.R.U32.HI R56, RZ, 0x5, R54 ;  /* 0x00000005ff387819 */ /* 0x004fca0000011636 */
[----:B------:R-:W1:Y:S02]  /*0090*/  SHFL.IDX PT, R0, R56, RZ, 0x1f ;  /* 0x00001fff38007589 */ /* 0x000e6400000e0000 */
[----:B-1----:R-:W-:-:S04]  /*00a0*/  R2UR UR15, R0 ;  /* 0x00000000000f72ca */ /* 0x002fc800000e0000 */
[----:B------:R-:W-:Y:S05]  /*00b0*/  @P0 BRA `(.L_x_0) ;  /* 0x0000000000300947 */ /* 0x000fea0003800000 */
[----:B------:R-:W1:Y:S02]  /*00c0*/  LDCU.64 UR4, c[0x0][0x888] ;  /* 0x00011100ff0477ac */ /* 0x000e640008000a00 */
[----:B-1----:R-:W-:-:S04]  /*00d0*/  UISETP.NE.U32.AND UP0, UPT, UR4, URZ, UPT ;  /* 0x000000ff0400728c */ /* 0x002fc8000bf05070 */
[----:B------:R-:W-:-:S09]  /*00e0*/  UISETP.NE.AND.EX UP0, UPT, UR5, URZ, UPT, UP0 ;  /* 0x000000ff0500728c */ /* 0x000fd2000bf05300 */
[----:B------:R-:W-:Y:S05]  /*00f0*/  BRA.U !UP0, `(.L_x_1) ;  /* 0x0000000108147547 */ /* 0x000fea000b800000 */
[----:B------:R-:W1:Y:S01]  /*0100*/  LDC.64 R26, c[0x0][0x888] ;  /* 0x00022200ff1a7b82 */ /* 0x000e620000000a00 */
[----:B------:R-:W1:Y:S02]  /*0110*/  LDCU.64 UR4, c[0x0][0x358] ;  /* 0x00006b00ff0477ac */ /* 0x000e640008000a00 */
[----:B-1----:R1:W5:Y:S01]  /*0120*/  LDG.E R26, desc[UR4][R26.64] ;  /* 0x000000041a1a7981 */ /* 0x002362000c1e1900 */
[----:B------:R-:W-:Y:S01]  /*0130*/  HFMA2 R55, -RZ, RZ, 0, 5.9604644775390625e-08 ;  /* 0x00000001ff377431 */ /* 0x000fe200000001ff */
[----:B------:R-:W-:Y:S05]  /*0140*/  BRA `(.L_x_0) ;  /* 0x00000000000c7947 */ /* 0x000fea0003800000 */
.L_x_1:
[----:B------:R-:W1:Y:S01]  /*0150*/  LDCU UR4, c[0x0][0x880] ;  /* 0x00011000ff0477ac */ /* 0x000e620008000800 */
[----:B------:R-:W-:Y:S01]  /*0160*/  HFMA2 R55, -RZ, RZ, 0, 5.9604644775390625e-08 ;  /* 0x00000001ff377431 */ /* 0x000fe200000001ff */
[----:B-1----:R-:W-:-:S07]  /*0170*/  MOV R26, UR4 ;  /* 0x00000004001a7c02 */ /* 0x002fce0008000f00 */
.L_x_0:
[----:B------:R-:W2:Y:S02]  /*0180*/  LDCU.64 UR4, c[0x0][0x8b0] ;  /* 0x00011600ff0477ac */ /* 0x000ea40008000a00 */
[----:B--2---:R-:W-:-:S04]  /*0190*/  UISETP.NE.U32.AND UP0, UPT, UR4, URZ, UPT ;  /* 0x000000ff0400728c */ /* 0x004fc8000bf05070 */
[----:B------:R-:W-:-:S09]  /*01a0*/  UISETP.NE.AND.EX UP0, UPT, UR5, URZ, UPT, UP0 ;  /* 0x000000ff0500728c */ /* 0x000fd2000bf05300 */
[----:B------:R-:W-:Y:S05]  /*01b0*/  BRA.U UP0, `(.L_x_2) ;  /* 0x0000000100287547 */ /* 0x000fea000b800000 */
[----:B------:R-:W2:Y:S02]  /*01c0*/  LDCU.64 UR4, c[0x0][0x8a8] ;  /* 0x00011500ff0477ac */ /* 0x000ea40008000a00 */
[----:B--2---:R-:W-:-:S04]  /*01d0*/  UISETP.NE.U32.AND UP0, UPT, UR4, URZ, UPT ;  /* 0x000000ff0400728c */ /* 0x004fc8000bf05070 */
[----:B------:R-:W-:-:S09]  /*01e0*/  UISETP.NE.AND.EX UP0, UPT, UR5, URZ, UPT, UP0 ;  /* 0x000000ff0500728c */ /* 0x000fd2000bf05300 */
[----:B------:R-:W-:Y:S05]  /*01f0*/  BRA.U !UP0, `(.L_x_3) ;  /* 0x0000000108107547 */ /* 0x000fea000b800000 */
[----:B------:R-:W2:Y:S01]  /*0200*/  LDC.64 R24, c[0x0][0x8a8] ;  /* 0x00022a00ff187b82 */ /* 0x000ea20000000a00 */
[----:B------:R-:W2:Y:S02]  /*0210*/  LDCU.64 UR4, c[0x0][0x358] ;  /* 0x00006b00ff0477ac */ /* 0x000ea40008000a00 */
[----:B--2---:R2:W5:Y:S01]  /*0220*/  LDG.E R24, desc[UR4][R24.64] ;  /* 0x0000000418187981 */ /* 0x004562000c1e1900 */
[----:B------:R-:W-:Y:S05]  /*0230*/  BRA `(.L_x_2) ;  /* 0x0000000000087947 */ /* 0x000fea0003800000 */
.L_x_3:
[----:B------:R-:W2:Y:S02]  /*0240*/  LDCU UR4, c[0x0][0x8a0] ;  /* 0x00011400ff0477ac */ /* 0x000ea40008000800 */
[----:B--2---:R-:W-:Y:S02]  /*0250*/  MOV R24, UR4 ;  /* 0x0000000400187c02 */ /* 0x004fe40008000f00 */
.L_x_2:
[----:B------:R-:W3:Y:S01]  /*0260*/  LDC.64 R4, c[0x0][0x888] ;  /* 0x00022200ff047b82 */ /* 0x000ee20000000a00 */
[----:B------:R-:W-:Y:S01]  /*0270*/  IMAD.U32 R0, RZ, RZ, UR15 ;  /* 0x0000000fff007e24 */ /* 0x000fe2000f8e00ff */
[----:B------:R-:W-:Y:S01]  /*0280*/  ISETP.EQ.U32.AND P4, PT, R2, RZ, PT ;  /* 0x000000ff0200720c */ /* 0x000fe20003f82070 */
[----:B------:R-:W-:Y:S03]  /*0290*/  BSSY.RECONVERGENT B0, `(.L_x_4) ;  /* 0x0000012000007945 */ /* 0x000fe60003800200 */
[----:B------:R-:W-:Y:S02]  /*02a0*/  ISETP.NE.OR P1, PT, R0, 0x1, !P2 ;  /* 0x000000010000780c */ /* 0x000fe40005725670 */
[----:B---3--:R-:W-:-:S04]  /*02b0*/  ISETP.NE.U32.AND P0, PT, R4, RZ, PT ;  /* 0x000000ff0400720c */ /* 0x008fc80003f05070 */
[----:B------:R-:W-:-:S13]  /*02c0*/  ISETP.NE.AND.EX P0, PT, R5, RZ, PT, P0 ;  /* 0x000000ff0500720c */ /* 0x000fda0003f05300 */
[----:B------:R-:W-:Y:S01]  /*02d0*/  VOTEU.ANY UP3, P0 ;  /* 0x0000000000ff7886 */ /* 0x000fe20000060100 */
[----:B------:R-:W-:Y:S02]  /*02e0*/  PLOP3.LUT P3, PT, PT, PT, UP3, 0x80, 0x8 ;  /* 0x000000000008781c */ /* 0x000fe40003f6f038 */
[----:B------:R-:W-:Y:S02]  /*02f0*/  ISETP.NE.OR P0, PT, R0, 0x3, !P2 ;  /* 0x000000030000780c */ /* 0x000fe40005705670 */
[----:B------:R-:W-:-:S04]  /*0300*/  ISETP.EQ.OR.EX P5, PT, R3, RZ, !P3, P4 ;  /* 0x000000ff0300720c */ /* 0x000fc80005fa2740 */
[----:B------:R-:W-:Y:S01]  /*0310*/  P2R R61, PR, RZ, 0x20 ;  /* 0x00000020ff3d7803 */ /* 0x000fe20000000000 */
[----:B------:R-:W-:Y:S05]  /*0320*/  @P1 BRA `(.L_x_5) ;  /* 0x0000000000201947 */ /* 0x000fea0003800000 */
[----:B------:R-:W3:Y:S02]  /*0330*/  LDCU.64 UR4, c[0x0][0x348] ;  /* 0x00006900ff0477ac */ /* 0x000ee40008000a00 */
[----:B---3--:R-:W-:Y:S02]  /*0340*/  UIADD3 UR6, UP1, UPT, UR4, 0x80, URZ ;  /* 0x0000008004067890 */ /* 0x008fe4000ff3e0ff */
[----:B------:R-:W-:Y:S02]  /*0350*/  UIADD3 UR4, UP0, UPT, UR4, 0x180, URZ ;  /* 0x0000018004047890 */ /* 0x000fe4000ff1e0ff */
[----:B------:R-:W-:Y:S02]  /*0360*/  UIADD3.X UR7, UPT, UPT, URZ, UR5, URZ, UP1, !UPT ;  /* 0x00000005ff077290 */ /* 0x000fe40008ffe4ff */
[----:B------:R-:W-:-:S07]  /*0370*/  UIADD3.X UR5, UPT, UPT, URZ, UR5, URZ, UP0, !UPT ;  /* 0x00000005ff057290 */ /* 0x000fce00087fe4ff */
[----:B------:R3:W-:Y:S02]  /*0380*/  UTMACCTL.PF [UR6] ;  /* 0x00000000060079b9 */ /* 0x0007e40008040000 */
[----:B------:R3:W-:Y:S02]  /*0390*/  UTMACCTL.PF [UR4] ;  /* 0x00000000040079b9 */ /* 0x0007e40008040000 */
[----:B---3--:R-:W-:Y:S01]  /*03a0*/  NOP ;  /* 0x0000000000007918 */ /* 0x008fe20000000000 */
.L_x_5:
[----:B------:R-:W-:Y:S05]  /*03b0*/  BSYNC.RECONVERGENT B0 ;  /* 0x0000000000007941 */ /* 0x000fea0003800200 */
.L_x_4:
[----:B------:R-:W-:Y:S04]  /*03c0*/  BSSY.RECONVERGENT B0, `(.L_x_6) ;  /* 0x000000a000007945 */ /* 0x000fe80003800200 */
        /* <DEDUP_REMOVED lines=9> */
.L_x_7:
[----:B------:R-:W-:Y:S05]  /*0460*/  BSYNC.RECONVERGENT B0 ;  /* 0x0000000000007941 */ /* 0x000fea0003800200 */
.L_x_6:
[----:B------:R-:W-:Y:S01]  /*0470*/  UPLOP3.LUT UP2, UPT, UPT, UPT, UPT, 0x80, 0x8 ;  /* 0x000000000008789c */ /* 0x000fe20003f4f070 */
[----:B------:R-:W-:Y:S10]  /*0480*/  @!P5 BRA `(.L_x_8) ;  /* 0x000000000024d947 */ /* 0x000ff40003800000 */
[----:B------:R-:W-:Y:S01]  /*0490*/  ISETP.NE.U32.AND P1, PT, R2, RZ, PT ;  /* 0x000000ff0200720c */ /* 0x000fe20003f25070 */
[----:B------:R-:W-:Y:S01]  /*04a0*/  USEL UR4, URZ, 0xffffffff, UP3 ;  /* 0xffffffffff047887 */ /* 0x000fe20009800000 */
[----:B-----5:R-:W-:Y:S02]  /*04b0*/  FSETP.NEU.AND P0, PT, R26, RZ, PT ;  /* 0x000000ff1a00720b */ /* 0x020fe40003f0d000 */
[----:B------:R-:W-:-:S11]  /*04c0*/  ISETP.NE.AND.EX P1, PT, R3, RZ, PT, P1 ;  /* 0x000000ff0300720c */ /* 0x000fd60003f25310 */
[----:B------:R-:W-:Y:S02]  /*04d0*/  VOTEU.ANY UP0, P0 ;  /* 0x0000000000ff7886 */ /* 0x000fe40000000100 */
[----:B------:R-:W-:-:S05]  /*04e0*/  VOTEU.ANY UP1, P1 ;  /* 0x0000000000ff7886 */ /* 0x000fca0000820100 */
[----:B------:R-:W-:-:S04]  /*04f0*/  @!UP1 USEL UR4, URZ, 0xffffffff, UP0 ;  /* 0xffffffffff049887 */ /* 0x000fc80008000000 */
[----:B------:R-:W-:-:S04]  /*0500*/  ULOP3.LUT UR4, UR4, 0x1, URZ, 0xc0, !UPT ;  /* 0x0000000104047892 */ /* 0x000fc8000f8ec0ff */
[----:B------:R-:W-:-:S11]  /*0510*/  UISETP.NE.U32.AND UP2, UPT, UR4, 0x1, UPT ;  /* 0x000000010400788c */ /* 0x000fd6000bf45070 */
.L_x_8:
[----:B------:R-:W3:Y:S01]  /*0520*/  SHFL.IDX PT, R2, R56, RZ, 0x1f ;  /* 0x00001fff38027589 */ /* 0x000ee200000e0000 */
[----:B------:R-:W-:-:S04]  /*0530*/  UISETP.NE.AND UP0, UPT, UR15, 0x2, UPT ;  /* 0x000000020f00788c */ /* 0x000fc8000bf05270 */
[----:B------:R-:W-:Y:S01]  /*0540*/  USEL UR43, URZ, 0x1, UP0 ;  /* 0x00000001ff2b7887 */ /* 0x000fe20008000000 */
[----:B---3--:R-:W-:-:S13]  /*0550*/  ISETP.NE.AND P0, PT, R2, RZ, PT ;  /* 0x000000ff0200720c */ /* 0x008fda0003f05270 */
[----:B------:R-:W-:Y:S05]  /*0560*/  @P0 BRA `(.L_x_9) ;  /* 0x00000000009c0947 */ /* 0x000fea0003800000 */
[----:B------:R-:W-:Y:S01]  /*0570*/  ELECT P0, URZ, PT ;  /* 0x0000000000ff782f */ /* 0x000fe20003800000 */
[----:B------:R-:W-:-:S12]  /*0580*/  BSSY.RECONVERGENT B0, `(.L_x_9) ;  /* 0x0000025000007945 */ /* 0x000fd80003800200 */
[----:B------:R-:W-:Y:S05]  /*0590*/  @!P0 BRA `(.L_x_10) ;  /* 0x00000000008c8947 */ /* 0x000fea0003800000 */
[----:B------:R-:W3:Y:S01]  /*05a0*/  S2UR UR4, SR_CgaCtaId ;  /* 0x00000000000479c3 */ /* 0x000ee20000008800 */
[----:B------:R-:W-:Y:S01]  /*05b0*/  UMOV UR5, 0x400 ;  /* 0x0000040000057882 */ /* 0x000fe20000000000 */
[----:B------:R-:W-:Y:S02]  /*05c0*/  UMOV UR6, 0x1 ;  /* 0x0000000100067882 */ /* 0x000fe40000000000 */
[----:B------:R-:W-:-:S04]  /*05d0*/  UIADD3 UR6, UPT, UPT, -UR6, 0x100000, URZ ;  /* 0x0010000006067890 */ /* 0x000fc8000fffe1ff */
[----:B------:R-:W-:Y:S02]  /*05e0*/  USHF.L.U32 UR7, UR6, 0xb, URZ ;  /* 0x0000000b06077899 */ /* 0x000fe400080006ff */
[----:B------:R-:W-:Y:S02]  /*05f0*/  USHF.L.U32 UR6, UR6, 0x1, URZ ;  /* 0x0000000106067899 */ /* 0x000fe400080006ff */
[----:B---3--:R-:W-:Y:S01]  /*0600*/  ULEA UR4, UR4, UR5, 0x18 ;  /* 0x0000000504047291 */ /* 0x008fe2000f8ec0ff */
[----:B------:R-:W3:Y:S11]  /*0610*/  FENCE.VIEW.ASYNC.S ;  /* 0x00000000000073c6 */ /* 0x000ef60000000000 */
[----:B---3--:R3:W4:Y:S01]  /*0620*/  SYNCS.EXCH.64 URZ, [UR4], UR6 ;  /* 0x0000000604ff75b2 */ /* 0x0087220008000100 */
[----:B------:R3:W1:Y:S01]  /*0630*/  SYNCS.EXCH.64 URZ, [UR4+0x68], UR6 ;  /* 0x0000680604ff75b2 */ /* 0x0006620008000100 */
        /* <DEDUP_REMOVED lines=23> */
[----:B------:R3:W1:Y:S02]  /*07b0*/  SYNCS.EXCH.64 URZ, [UR4+0xc8], UR6 ;  /* 0x0000c80604ff75b2 */ /* 0x0006640008000100 */
[----:B---34-:R-:W-:Y:S01]  /*07c0*/  NOP ;  /* 0x0000000000007918 */ /* 0x018fe20000000000 */
.L_x_10:
[----:B------:R-:W-:Y:S05]  /*07d0*/  BSYNC.RECONVERGENT B0 ;  /* 0x0000000000007941 */ /* 0x000fea0003800200 */
.L_x_9:
[----:B------:R-:W3:Y:S01]  /*07e0*/  SHFL.IDX PT, R2, R56, RZ, 0x1f ;  /* 0x00001fff38027589 */ /* 0x000ee200000e0000 */
[----:B------:R-:W-:Y:S01]  /*07f0*/  NOP ;  /* 0x0000000000007918 */ /* 0x000fe20000000000 */
[----:B---3--:R-:W-:-:S13]  /*0800*/  ISETP.NE.AND P0, PT, R2, 0x1, PT ;  /* 0x000000010200780c */ /* 0x008fda0003f05270 */
[----:B------:R-:W-:Y:S05]  /*0810*/  @P0 BRA `(.L_x_11) ;  /* 0x0000000000500947 */ /* 0x000fea0003800000 */
[----:B------:R-:W3:Y:S01]  /*0820*/  S2UR UR4, SR_CgaCtaId ;  /* 0x00000000000479c3 */ /* 0x000ee20000008800 */
[----:B------:R-:W-:Y:S01]  /*0830*/  UMOV UR5, 0x400 ;  /* 0x0000040000057882 */ /* 0x000fe20000000000 */
[----:B------:R-:W-:Y:S01]  /*0840*/  UMOV UR8, 0x20 ;  /* 0x0000002000087882 */ /* 0x000fe20000000000 */
[----:B------:R-:W-:Y:S01]  /*0850*/  UMOV UR6, 0x80 ;  /* 0x0000008000067882 */ /* 0x000fe20000000000 */
[----:B------:R-:W-:-:S04]  /*0860*/  UIADD3 UR8, UPT, UPT, -UR8, 0x100000, URZ ;  /* 0x0010000008087890 */ /* 0x000fc8000fffe1ff */
[----:B------:R-:W-:Y:S02]  /*0870*/  USHF.L.U32 UR9, UR8, 0xb, URZ ;  /* 0x0000000b08097899 */ /* 0x000fe400080006ff */
[----:B------:R-:W-:Y:S02]  /*0880*/  USHF.L.U32 UR8, UR8, 0x1, URZ ;  /* 0x0000000108087899 */ /* 0x000fe400080006ff */
[----:B------:R-:W-:-:S04]  /*0890*/  UIADD3 UR6, UPT, UPT, -UR6, 0x100000, URZ ;  /* 0x0010000006067890 */ /* 0x000fc8000fffe1ff */
[----:B------:R-:W-:Y:S02]  /*08a0*/  USHF.L.U32 UR7, UR6, 0xb, URZ ;  /* 0x0000000b06077899 */ /* 0x000fe400080006ff */
[----:B------:R-:W-:Y:S01]  /*08b0*/  USHF.L.U32 UR6, UR6, 0x1, URZ ;  /* 0x0000000106067899 */ /* 0x000fe200080006ff */
[----:B------:R-:W-:Y:S01]  /*08c0*/  ELECT P0, URZ, PT ;  /* 0x0000000000ff782f */ /* 0x000fe20003800000 */
[----:B---3--:R-:W-:Y:S01]  /*08d0*/  ULEA UR4, UR4, UR5, 0x18 ;  /* 0x0000000504047291 */ /* 0x008fe2000f8ec0ff */
[----:B------:R-:W3:Y:S11]  /*08e0*/  FENCE.VIEW.ASYNC.S ;  /* 0x00000000000073c6 */ /* 0x000ef60000000000 */
[----:B---3--:R3:W4:Y:S01]  /*08f0*/  SYNCS.EXCH.64 URZ, [UR4+0xd0], UR8 ;  /* 0x0000d00804ff75b2 */ /* 0x0087220008000100 */
[----:B------:R3:W1:Y:S01]  /*0900*/  SYNCS.EXCH.64 URZ, [UR4+0xe8], UR6 ;  /* 0x0000e80604ff75b2 */ /* 0x0006620008000100 */
[----:B------:R3:W1:Y:S01]  /*0910*/  SYNCS.EXCH.64 URZ, [UR4+0xd8], UR8 ;  /* 0x0000d80804ff75b2 */ /* 0x0006620008000100 */
[----:B------:R3:W1:Y:S01]  /*0920*/  SYNCS.EXCH.64 URZ, [UR4+0xf0], UR6 ;  /* 0x0000f00604ff75b2 */ /* 0x0006620008000100 */
[----:B------:R3:W1:Y:S01]  /*0930*/  SYNCS.EXCH.64 URZ, [UR4+0xe0], UR8 ;  /* 0x0000e00804ff75b2 */ /* 0x0006620008000100 */
[----:B------:R3:W1:Y:S01]  /*0940*/  SYNCS.EXCH.64 URZ, [UR4+0xf8], UR6 ;  /* 0x0000f80604ff75b2 */ /* 0x0006620008000100 */
[----:B------:R-:W-:Y:S01]  /*0950*/  NOP ;  /* 0x0000000000007918 */ /* 0x000fe20000000000 */
.L_x_11:
[----:B------:R-:W2:Y:S01]  /*0960*/  SHFL.IDX PT, R2, R56, RZ, 0x1f ;  /* 0x00001fff38027589 */ /* 0x000ea200000e0000 */
[----:B------:R-:W-:Y:S01]  /*0970*/  NOP ;  /* 0x0000000000007918 */ /* 0x000fe20000000000 */
[----:B--2---:R-:W-:-:S13]  /*0980*/  ISETP.NE.AND P0, PT, R2, 0x3, PT ;  /* 0x000000030200780c */ /* 0x004fda0003f05270 */
[----:B------:R-:W-:Y:S05]  /*0990*/  @P0 BRA `(.L_x_12) ;  /* 0x0000000000300947 */ /* 0x000fea0003800000 */
[----:B---3--:R-:W2:Y:S01]  /*09a0*/  S2UR UR4, SR_CgaCtaId ;  /* 0x00000000000479c3 */ /* 0x008ea20000008800 */
[----:B------:R-:W-:Y:S01]  /*09b0*/  UMOV UR6, 0x400 ;  /* 0x0000040000067882 */ /* 0x000fe20000000000 */
[----:B------:R-:W-:Y:S01]  /*09c0*/  UMOV UR5, 0x20 ;  /* 0x0000002000057882 */ /* 0x000fe20000000000 */
[----:B------:R-:W-:Y:S01]  /*09d0*/  ELECT P0, URZ, PT ;  /* 0x0000000000ff782f */ /* 0x000fe20003800000 */
[----:B--2---:R-:W-:Y:S02]  /*09e0*/  ULEA UR6, UR4, UR6, 0x18 ;  /* 0x0000000604067291 */ /* 0x004fe4000f8ec0ff */
[----:B------:R-:W-:-:S04]  /*09f0*/  UIADD3 UR4, UPT, UPT, -UR5, 0x100000, URZ ;  /* 0x0010000005047890 */ /* 0x000fc8000fffe1ff */
[----:B------:R-:W-:Y:S02]  /*0a00*/  USHF.L.U32 UR5, UR4, 0xb, URZ ;  /* 0x0000000b04057899 */ /* 0x000fe400080006ff */
[----:B------:R-:W-:Y:S01]  /*0a10*/  USHF.L.U32 UR4, UR4, 0x1, URZ ;  /* 0x0000000104047899 */ /* 0x000fe200080006ff */
[----:B------:R-:W2:Y:S11]  /*0a20*/  FENCE.VIEW.ASYNC.S ;  /* 0x00000000000073c6 */ /* 0x000eb60000000000 */
[----:B--2---:R2:W3:Y:S01]  /*0a30*/  SYNCS.EXCH.64 URZ, [UR6+0x100], UR4 ;  /* 0x0001000406ff75b2 */ /* 0x0044e20008000100 */
[----:B------:R2:W1:Y:S01]  /*0a40*/  SYNCS.EXCH.64 URZ, [UR6+0x108], UR4 ;  /* 0x0001080406ff75b2 */ /* 0x0004620008000100 */
[----:B------:R-:W-:Y:S01]  /*0a50*/  NOP ;  /* 0x0000000000007918 */ /* 0x000fe20000000000 */
.L_x_12:
[----:B------:R-:W4:Y:S01]  /*0a60*/  SHFL.IDX PT, R2, R56, RZ, 0x1f ;  /* 0x00001fff38027589 */ /* 0x000f2200000e0000 */
[----:B------:R-:W-:Y:S01]  /*0a70*/  NOP ;  /* 0x0000000000007918 */ /* 0x000fe20000000000 */
[----:B----4-:R-:W-:-:S13]  /*0a80*/  ISETP.NE.AND P0, PT, R2, 0x4, PT ;  /* 0x000000040200780c */ /* 0x010fda0003f05270 */
[----:B------:R-:W-:Y:S05]  /*0a90*/  @P0 BRA `(.L_x_13) ;  /* 0x0000000000440947 */ /* 0x000fea0003800000 */
[----:B--23--:R-:W2:Y:S01]  /*0aa0*/  S2UR UR6, SR_CgaCtaId ;  /* 0x00000000000679c3 */ /* 0x00cea20000008800 */
[----:B------:R-:W-:Y:S01]  /*0ab0*/  UMOV UR4, 0x100 ;  /* 0x0000010000047882 */ /* 0x000fe20000000000 */
[----:B------:R-:W-:Y:S01]  /*0ac0*/  UMOV UR5, 0x400 ;  /* 0x0000040000057882 */ /* 0x000fe20000000000 */
[----:B------:R-:W-:Y:S01]  /*0ad0*/  USEL UR4, UR4, 0xe0, UP2 ;  /* 0x000000e004047887 */ /* 0x000fe20009000000 */
[----:B------:R-:W-:Y:S01]  /*0ae0*/  UMOV UR8, 0x1 ;  /* 0x0000000100087882 */ /* 0x000fe20000000000 */
[----:B------:R-:W-:Y:S01]  /*0af0*/  ELECT P0, URZ, PT ;  /* 0x0000000000ff782f */ /* 0x000fe20003800000 */
[----:B------:R-:W-:-:S04]  /*0b00*/  UIADD3 UR8, UPT, UPT, -UR8, 0x100000, URZ ;  /* 0x0010000008087890 */ /* 0x000fc8000fffe1ff */
[----:B------:R-:W-:Y:S02]  /*0b10*/  USHF.L.U32 UR9, UR8, 0xb, URZ ;  /* 0x0000000b08097899 */ /* 0x000fe400080006ff */
[----:B------:R-:W-:Y:S02]  /*0b20*/  USHF.L.U32 UR8, UR8, 0x1, URZ ;  /* 0x0000000108087899 */ /* 0x000fe400080006ff */
[----:B--2---:R-:W-:Y:S02]  /*0b30*/  ULEA UR6, UR6, UR5, 0x18 ;  /* 0x0000000506067291 */ /* 0x004fe4000f8ec0ff */
[----:B------:R-:W-:-:S04]  /*0b40*/  UIADD3 UR4, UPT, UPT, -UR4, 0x100000, URZ ;  /* 0x0010000004047890 */ /* 0x000fc8000fffe1ff */
[----:B------:R-:W-:Y:S02]  /*0b50*/  USHF.L.U32 UR5, UR4, 0xb, URZ ;  /* 0x0000000b04057899 */ /* 0x000fe400080006ff */
[----:B------:R-:W-:Y:S01]  /*0b60*/  USHF.L.U32 UR4, UR4, 0x1, URZ ;  /* 0x0000000104047899 */ /* 0x000fe200080006ff */
[----:B------:R-:W2:Y:S03]  /*0b70*/  FENCE.VIEW.ASYNC.S ;  /* 0x00000000000073c6 */ /* 0x000ea60000000000 */
[----:B--2---:R4:W2:Y:S08]  /*0b80*/  SYNCS.EXCH.64 URZ, [UR6+0x110], UR8 ;  /* 0x0001100806ff75b2 */ /* 0x0048b00008000100 */
[----:B------:R4:W3:Y:S02]  /*0b90*/  SYNCS.EXCH.64 URZ, [UR6+0x118], UR4 ;  /* 0x0001180406ff75b2 */ /* 0x0008e40008000100 */
[----:B----4-:R-:W-:Y:S01]  /*0ba0*/  NOP ;  /* 0x0000000000007918 */ /* 0x010fe20000000000 */
.L_x_13:
[----:B------:R-:W4:Y:S01]  /*0bb0*/  SHFL.IDX PT, R2, R56, RZ, 0x1f ;  /* 0x00001fff38027589 */ /* 0x000f2200000e0000 */
[----:B------:R-:W1:Y:S01]  /*0bc0*/  S2UR UR27, SR_CTAID.X ;  /* 0x00000000001b79c3 */ /* 0x000e620000002500 */
[----:B------:R-:W-:-:S07]  /*0bd0*/  NOP ;  /* 0x0000000000007918 */ /* 0x000fce0000000000 */
[----:B------:R-:W1:Y:S01]  /*0be0*/  S2UR UR23, SR_CTAID.Y ;  /* 0x00000000001779c3 */ /* 0x000e620000002600 */
[----:B----4-:R-:W-:-:S13]  /*0bf0*/  ISETP.NE.AND P0, PT, R2, 0x5, PT ;  /* 0x000000050200780c */ /* 0x010fda0003f05270 */
[----:B-1----:R-:W-:Y:S05]  /*0c00*/  @P0 BRA `(.L_x_14) ;  /* 0x0000000000480947 */ /* 0x002fea0003800000 */
[----:B--23--:R-:W1:Y:S01]  /*0c10*/  S2UR UR4, SR_CgaCtaId ;  /* 0x00000000000479c3 */ /* 0x00ce620000008800 */
        /* <DEDUP_REMOVED lines=10> */
[----:B-1----:R-:W-:Y:S01]  /*0cc0*/  ULEA UR4, UR4, UR5, 0x18 ;  /* 0x0000000504047291 */ /* 0x002fe2000f8ec0ff */
[----:B------:R-:W1:Y:S11]  /*0cd0*/  FENCE.VIEW.ASYNC.S ;  /* 0x00000000000073c6 */ /* 0x000e760000000000 */
[----:B-1----:R1:W4:Y:S01]  /*0ce0*/  SYNCS.EXCH.64 URZ, [UR4+0x120], UR8 ;  /* 0x0001200804ff75b2 */ /* 0x0023220008000100 */
[----:B------:R1:W2:Y:S01]  /*0cf0*/  SYNCS.EXCH.64 URZ, [UR4+0x130], UR6 ;  /* 0x0001300604ff75b2 */ /* 0x0002a20008000100 */
[----:B------:R1:W3:Y:S01]  /*0d00*/  SYNCS.EXCH.64 URZ, [UR4+0x128], UR8 ;  /* 0x0001280804ff75b2 */ /* 0x0002e20008000100 */
[----:B------:R1:W1:Y:S01]  /*0d10*/  SYNCS.EXCH.64 URZ, [UR4+0x138], UR6 ;  /* 0x0001380604ff75b2 */ /* 0x0002620008000100 */
[----:B------:R-:W-:Y:S01]  /*0d20*/  NOP ;  /* 0x0000000000007918 */ /* 0x000fe20000000000 */
.L_x_14:
[----:B------:R-:W-:-:S05]  /*0d30*/  CS2R.32 R49, SR_CgaSize ;  /* 0x0000000000317805 */ /* 0x000fca0000008a00 */
[----:B------:R-:W-:-:S05]  /*0d40*/  IMAD R49, R49, -0xa0, RZ ;  /* 0xffffff6031317824 */ /* 0x000fca00078e02ff */
[----:B--2---:R-:W-:-:S14]  /*0d50*/  R2UR UR5, R49 ;  /* 0x00000000310572ca */ /* 0x004fdc00000e0000 */
[----:B------:R-:W2:Y:S01]  /*0d60*/  LDCU UR5, c[0x0][UR5+0x2b0] ;  /* 0x00005600050577ac */ /* 0x000ea20008000800 */
[----:B------:R-:W-:Y:S02]  /*0d70*/  I2FP.F32.U32 R49, UR27 ;  /* 0x0000001b00317c45 */ /* 0x000fe40008201000 */
[----:B------:R-:W-:-:S05]  /*0d80*/  CS2R.32 R3, SR_CgaSize ;  /* 0x0000000000037805 */ /* 0x000fca0000008a00 */
[----:B------:R-:W-:-:S06]  /*0d90*/  IMAD R3, R3, -0xa0, RZ ;  /* 0xffffff6003037824 */ /* 0x000fcc00078e02ff */
[----:B------:R-:W4:Y:S01]  /*0da0*/  LDC R3, c[0x0][R3+0x2a0] ;  /* 0x0000a80003037b82 */ /* 0x000f220000000800 */
[----:B------:R-:W-:Y:S02]  /*0db0*/  I2FP.F32.U32 R48, UR23 ;  /* 0x0000001700307c45 */ /* 0x000fe40008201000 */
[----:B------:R-:W-:-:S05]  /*0dc0*/  CS2R.32 R16, SR_CgaSize ;  /* 0x0000000000107805 */ /* 0x000fca0000008a00 */
[----:B------:R-:W-:-:S05]  /*0dd0*/  IMAD R16, R16, -0xa0, RZ ;  /* 0xffffff6010107824 */ /* 0x000fca00078e02ff */
[----:B-1-3--:R-:W-:-:S14]  /*0de0*/  R2UR UR4, R16 ;  /* 0x00000000100472ca */ /* 0x00afdc00000e0000 */
[----:B------:R-:W1:Y:S01]  /*0df0*/  LDCU UR4, c[0x0][UR4+0x2b4] ;  /* 0x00005680040477ac */ /* 0x000e620008000800 */
[----:B------:R-:W-:Y:S01]  /*0e00*/  NOP ;  /* 0x0000000000007918 */ /* 0x000fe20000000000 */
[----:B------:R-:W3:Y:S01]  /*0e10*/  S2R R16, SR_CTAID.Z ;  /* 0x0000000000107919 */ /* 0x000ee20000002700 */
[----:B------:R-:W4:Y:S01]  /*0e20*/  LDCU UR18, c[0x0][0xb24] ;  /* 0x00016480ff1277ac */ /* 0x000f220008000800 */
[----:B------:R-:W-:-:S05]  /*0e30*/  CS2R.32 R2, SR_CgaSize ;  /* 0x0000000000027805 */ /* 0x000fca0000008a00 */
[----:B------:R-:W-:-:S06]  /*0e40*/  IMAD R2, R2, -0xa0, RZ ;  /* 0xffffff6002027824 */ /* 0x000fcc00078e02ff */
[----:B------:R-:W3:Y:S01]  /*0e50*/  LDC R2, c[0x0][R2+0x2a4] ;  /* 0x0000a90002027b82 */ /* 0x000ee20000000800 */
[----:B--2---:R-:W-:Y:S01]  /*0e60*/  FMUL R49, R49, UR5 ;  /* 0x0000000531317c20 */ /* 0x004fe20008400000 */
[----:B-1----:R-:W-:-:S05]  /*0e70*/  FMUL R48, R48, UR4 ;  /* 0x0000000430307c20 */ /* 0x002fca0008400000 */
[----:B------:R-:W1:Y:S01]  /*0e80*/  F2I.U32.TRUNC.NTZ R49, R49 ;  /* 0x0000003100317305 */ /* 0x000e62000020f000 */
[----:B----4-:R-:W-:-:S07]  /*0e90*/  UISETP.GE.AND UP0, UPT, UR18, 0x1, UPT ;  /* 0x000000011200788c */ /* 0x010fce000bf06270 */
[----:B------:R-:W2:Y:S01]  /*0ea0*/  F2I.U32.TRUNC.NTZ R48, R48 ;  /* 0x0000003000307305 */ /* 0x000ea2000020f000 */
[----:B-1----:R-:W-:-:S05]  /*0eb0*/  IADD3 R49, PT, PT, -R49, RZ, RZ ;  /* 0x000000ff31317210 */ /* 0x002fca0007ffe1ff */
[----:B------:R-:W-:Y:S01]  /*0ec0*/  IMAD R49, R3, R49, UR27 ;  /* 0x0000001b03317e24 */ /* 0x000fe2000f8e0231 */
[----:B--2---:R-:W-:-:S05]  /*0ed0*/  IADD3 R48, PT, PT, -R48, RZ, RZ ;  /* 0x000000ff30307210 */ /* 0x004fca0007ffe1ff */
[----:B---3--:R-:W-:Y:S01]  /*0ee0*/  IMAD R48, R2, R48, UR23 ;  /* 0x0000001702307e24 */ /* 0x008fe2000f8e0230 */
[----:B------:R-:W-:Y:S06]  /*0ef0*/  BAR.SYNC.DEFER_BLOCKING 0x0 ;  /* 0x0000000000007b1d */ /* 0x000fec0000010000 */
[----:B------:R-:W-:Y:S05]  /*0f00*/  BRA.U !UP0, `(.L_x_15) ;  /* 0x0000000108d47547 */ /* 0x000fea000b800000 */
[----:B------:R-:W1:Y:S01]  /*0f10*/  LDCU.128 UR28, c[0x0][0xb10] ;  /* 0x00016200ff1c77ac */ /* 0x000e620008000c00 */
[----:B------:R-:W2:Y:S01]  /*0f20*/  LDCU UR14, c[0x0][0x370] ;  /* 0x00006e00ff0e77ac */ /* 0x000ea20008000800 */
[----:B------:R-:W3:Y:S01]  /*0f30*/  LDCU UR8, c[0x0][0x374] ;  /* 0x00006e80ff0877ac */ /* 0x000ee20008000800 */
[----:B------:R-:W4:Y:S01]  /*0f40*/  LDCU UR19, c[0x0][0xb0c] ;  /* 0x00016180ff1377ac */ /* 0x000f220008000800 */
[----:B------:R-:W4:Y:S01]  /*0f50*/  LDCU UR9, c[0x0][0xb20] ;  /* 0x00016400ff0977ac */ /* 0x000f220008000800 */
[----:B------:R-:W4:Y:S01]  /*0f60*/  LDCU.64 UR16, c[0x0][0xb28] ;  /* 0x00016500ff1077ac */ /* 0x000f220008000a00 */
[----:B-1----:R-:W-:Y:S02]  /*0f70*/  UISETP.NE.AND UP0, UPT, UR30, 0x1, UPT ;  /* 0x000000011e00788c */ /* 0x002fe4000bf05270 */
[----:B---3--:R-:W-:Y:S02]  /*0f80*/  UIMAD.WIDE.U32 UR4, UR8, UR31, URZ ;  /* 0x0000001f080472a5 */ /* 0x008fe4000f8e00ff */
[----:B--2---:R-:W-:-:S02]  /*0f90*/  UIMAD.WIDE.U32 UR6, UR14, UR28, URZ ;  /* 0x0000001c0e0672a5 */ /* 0x004fc4000f8e00ff */
[----:B----4-:R-:W-:Y:S02]  /*0fa0*/  UISETP.NE.AND UP1, UPT, UR19, 0x1, UPT ;  /* 0x000000011300788c */ /* 0x010fe4000bf25270 */
[----:B------:R-:W-:Y:S01]  /*0fb0*/  UIMAD.WIDE.U32 UR10, UR23, UR31, URZ ;  /* 0x0000001f170a72a5 */ /* 0x000fe2000f8e00ff */
[----:B------:R-:W-:Y:S01]  /*0fc0*/  UMOV UR4, UR5 ;  /* 0x0000000500047c82 */ /* 0x000fe20008000000 */
[----:B------:R-:W-:Y:S02]  /*0fd0*/  UISETP.NE.AND UP4, UPT, UR18, 0x1, UPT ;  /* 0x000000011200788c */ /* 0x000fe4000bf85270 */
[----:B------:R-:W-:-:S03]  /*0fe0*/  @UP0 USHF.R.U32.HI UR8, URZ, UR9, UR4 ;  /* 0x00000009ff080299 */ /* 0x000fc60008011604 */
[----:B------:R-:W-:Y:S01]  /*0ff0*/  UMOV UR6, UR11 ;  /* 0x0000000b00067c82 */ /* 0x000fe20008000000 */
[----:B------:R-:W-:Y:S01]  /*1000*/  UMOV UR4, UR7 ;  /* 0x0000000700047c82 */ /* 0x000fe20008000000 */
[----:B------:R-:W-:Y:S02]  /*1010*/  USHF.R.U32.HI UR10, URZ, UR9, UR6 ;  /* 0x00000009ff0a7299 */ /* 0x000fe40008011606 */
[----:B------:R-:W-:Y:S02]  /*1020*/  @UP1 USHF.R.U32.HI UR14, URZ, UR29, UR4 ;  /* 0x0000001dff0e1299 */ /* 0x000fe40008011604 */
[----:B------:R-:W-:Y:S02]  /*1030*/  UIMAD.WIDE.U32 UR4, UR8, UR16, URZ ;  /* 0x00000010080472a5 */ /* 0x000fe4000f8e00ff */
[----:B------:R-:W-:Y:S02]  /*1040*/  UIMAD.WIDE.U32 UR12, UR27, UR28, URZ ;  /* 0x0000001c1b0c72a5 */ /* 0x000fe4000f8e00ff */
[----:B------:R-:W-:-:S03]  /*1050*/  UIMAD.WIDE.U32 UR6, UR14, UR16, URZ ;  /* 0x000000100e0672a5 */ /* 0x000fc6000f8e00ff */
[----:B------:R-:W-:Y:S02]  /*1060*/  UMOV UR4, UR5 ;  /* 0x0000000500047c82 */ /* 0x000fe40008000000 */
[----:B------:R-:W-:Y:S01]  /*1070*/  @UP4 USHF.R.U32.HI UR8, URZ, UR17, UR4 ;  /* 0x00000011ff084299 */ /* 0x000fe20008011604 */
[----:B------:R-:W-:Y:S02]  /*1080*/  UMOV UR9, UR13 ;  /* 0x0000000d00097c82 */ /* 0x000fe40008000000 */
[----:B------:R-:W-:Y:S01]  /*1090*/  UMOV UR4, UR7 ;  /* 0x0000000700047c82 */ /* 0x000fe20008000000 */
[----:B------:R-:W-:Y:S02]  /*10a0*/  USHF.R.U32.HI UR29, URZ, UR29, UR9 ;  /* 0x0000001dff1d7299 */ /* 0x000fe40008011609 */
[----:B------:R-:W-:Y:S02]  /*10b0*/  @UP4 USHF.R.U32.HI UR14, URZ, UR17, UR4 ;  /* 0x00000011ff0e4299 */ /* 0x000fe40008011604 */
[----:B------:R-:W-:-:S02]  /*10c0*/  USEL UR9, UR23, UR10, !UP0 ;  /* 0x0000000a17097287 */ /* 0x000fc4000c000000 */
[----:B------:R-:W-:Y:S02]  /*10d0*/  UIMAD UR4, UR8, UR18, URZ ;  /* 0x00000012080472a4 */ /* 0x000fe4000f8e02ff */
[----:B------:R-:W-:Y:S02]  /*10e0*/  USEL UR6, UR27, UR29, !UP1 ;  /* 0x0000001d1b067287 */ /* 0x000fe4000c800000 */
[----:B------:R-:W-:Y:S02]  /*10f0*/  UISETP.GE.AND UP0, UPT, UR9, UR4, UPT ;  /* 0x000000040900728c */ /* 0x000fe4000bf06270 */
[----:B------:R-:W-:Y:S02]  /*1100*/  UIMAD.WIDE.U32 UR4, UR9, UR16, URZ ;  /* 0x00000010090472a5 */ /* 0x000fe4000f8e00ff */
[----:B------:R-:W-:Y:S02]  /*1110*/  UIMAD UR7, UR14, UR18, URZ ;  /* 0x000000120e0772a4 */ /* 0x000fe4000f8e02ff */
[----:B------:R-:W-:-:S02]  /*1120*/  UIMAD.WIDE.U32 UR10, UR6, UR16, URZ ;  /* 0x00000010060a72a5 */ /* 0x000fc4000f8e00ff */
[----:B------:R-:W-:Y:S01]  /*1130*/  UISETP.GE.OR UP0, UPT, UR6, UR7, UP0 ;  /* 0x000000070600728c */ /* 0x000fe20008706670 */
[----:B------:R-:W-:Y:S01]  /*1140*/  UMOV UR4, UR5 ;  /* 0x0000000500047c82 */ /* 0x000fe20008000000 */
[----:B------:R-:W-:Y:S02]  /*1150*/  UIADD3 UR8, UPT, UPT, -UR9, URZ, URZ ;  /* 0x000000ff09087290 */ /* 0x000fe4000fffe1ff */
[----:B------:R-:W-:Y:S02]  /*1160*/  USHF.R.U32.HI UR4, URZ, UR17, UR4 ;  /* 0x00000011ff047299 */ /* 0x000fe40008011604 */
[----:B------:R-:W-:Y:S02]  /*1170*/  UIMAD UR23, UR30, UR8, UR23 ;  /* 0x000000081e1772a4 */ /* 0x000fe4000f8e0217 */
[----:B------:R-:W-:Y:S02]  /*1180*/  USEL UR7, UR9, UR4, !UP4 ;  /* 0x0000000409077287 */ /* 0x000fe4000e000000 */
[----:B------:R-:W-:Y:S01]  /*1190*/  UIADD3 UR10, UPT, UPT, -UR6, URZ, URZ ;  /* 0x000000ff060a7290 */ /* 0x000fe2000fffe1ff */
[----:B------:R-:W-:-:S02]  /*11a0*/  @!UP0 UMOV UR4, UR11 ;  /* 0x0000000b00048c82 */ /* 0x000fc40008000000 */
[----:B------:R-:W-:Y:S02]  /*11b0*/  @!UP0 USHF.R.U32.HI UR5, URZ, UR17, UR4 ;  /* 0x00000011ff058299 */ /* 0x000fe40008011604 */
[----:B------:R-:W-:Y:S02]  /*11c0*/  UIADD3 UR4, UPT, UPT, -UR7, URZ, URZ ;  /* 0x000000ff07047290 */ /* 0x000fe4000fffe1ff */
[----:B------:R-:W-:Y:S02]  /*11d0*/  @!UP0 USEL UR5, UR6, UR5, !UP4 ;  /* 0x0000000506058287 */ /* 0x000fe4000e000000 */
[----:B------:R-:W-:Y:S02]  /*11e0*/  UIMAD UR8, UR18, UR4, UR9 ;  /* 0x00000004120872a4 */ /* 0x000fe4000f8e0209 */
[----:B------:R-:W-:Y:S02]  /*11f0*/  @!UP0 UIADD3 UR4, UPT, UPT, UR7, -UR5, URZ ;  /* 0x8000000507048290 */ /* 0x000fe4000fffe0ff */
[----:B------:R-:W-:-:S02]  /*1200*/  @!UP0 UIMAD UR8, UR8, UR14, UR5 ;  /* 0x0000000e080882a4 */ /* 0x000fc4000f8e0205 */
[----:B------:R-:W-:Y:S02]  /*1210*/  @!UP0 UIMAD UR9, UR4, UR18, UR6 ;  /* 0x00000012040982a4 */ /* 0x000fe4000f8e0206 */
[----:B------:R-:W-:Y:S02]  /*1220*/  UIMAD UR4, UR19, UR10, UR27 ;  /* 0x0000000a130472a4 */ /* 0x000fe4000f8e021b */
[----:B------:R-:W-:Y:S01]  /*1230*/  UIMAD UR23, UR9, UR30, UR23 ;  /* 0x0000001e091772a4 */ /* 0x000fe2000f8e0217 */
[----:B------:R-:W-:Y:S02]  /*1240*/  @!UP0 UMOV UR6, UR8 ;  /* 0x0000000800068c82 */ /* 0x000fe40008000000 */
[----:B------:R-:W-:-:S12]  /*1250*/  UIMAD UR27, UR6, UR19, UR4 ;  /* 0x00000013061b72a4 */ /* 0x000fd8000f8e0204 */
.L_x_15:
[----:B------:R-:W1:Y:S02]  /*1260*/  LDCU UR4, c[0x0][0xb30] ;  /* 0x00016600ff0477ac */ /* 0x000e640008000800 */
[----:B-1----:R-:W-:-:S09]  /*1270*/  UISETP.NE.AND UP0, UPT, UR4, 0x1, UPT ;  /* 0x000000010400788c */ /* 0x002fd2000bf05270 */
[----:B------:R-:W-:Y:S05]  /*1280*/  BRA.U UP0, `(.L_x_16) ;  /* 0x0000000100447547 */ /* 0x000fea000b800000 */
[----:B------:R-:W1:Y:S01]  /*1290*/  LDCU.128 UR8, c[0x0][0xb10] ;  /* 0x00016200ff0877ac */ /* 0x000e620008000c00 */
[----:B------:R-:W2:Y:S01]  /*12a0*/  LDCU UR12, c[0x0][0xb0c] ;  /* 0x00016180ff0c77ac */ /* 0x000ea20008000800 */
[----:B------:R-:W3:Y:S01]  /*12b0*/  LDCU UR13, c[0x0][0xb20] ;  /* 0x00016400ff0d77ac */ /* 0x000ee20008000800 */
[----:B-1----:R-:W-:Y:S02]  /*12c0*/  UIMAD.WIDE.U32 UR6, UR27, UR8, URZ ;  /* 0x000000081b0672a5 */ /* 0x002fe4000f8e00ff */
[----:B------:R-:W-:Y:S02]  /*12d0*/  UIMAD.WIDE.U32 UR4, UR23, UR11, URZ ;  /* 0x0000000b170472a5 */ /* 0x000fe4000f8e00ff */
[----:B--2---:R-:W-:Y:S02]  /*12e0*/  UISETP.NE.AND UP1, UPT, UR12, 0x1, UPT ;  /* 0x000000010c00788c */ /* 0x004fe4000bf25270 */
[----:B------:R-:W-:Y:S01]  /*12f0*/  UISETP.NE.AND UP0, UPT, UR10, 0x1, UPT ;  /* 0x000000010a00788c */ /* 0x000fe2000bf05270 */
[----:B------:R-:W-:-:S02]  /*1300*/  UMOV UR6, UR7 ;  /* 0x0000000700067c82 */ /* 0x000fc40008000000 */
[----:B------:R-:W-:Y:S01]  /*1310*/  UMOV UR4, UR5 ;  /* 0x0000000500047c82 */ /* 0x000fe20008000000 */
[----:B------:R-:W-:Y:S02]  /*1320*/  USHF.R.U32.HI UR6, URZ, UR9, UR6 ;  /* 0x00000009ff067299 */ /* 0x000fe40008011606 */
[----:B---3--:R-:W-:Y:S02]  /*1330*/  USHF.R.U32.HI UR4, URZ, UR13, UR4 ;  /* 0x0000000dff047299 */ /* 0x008fe40008011604 */
[----:B------:R-:W-:Y:S02]  /*1340*/  USEL UR5, UR27, UR6, !UP1 ;  /* 0x000000061b057287 */ /* 0x000fe4000c800000 */
[----:B------:R-:W-:-:S04]  /*1350*/  USEL UR4, UR23, UR4, !UP0 ;  /* 0x0000000417047287 */ /* 0x000fc8000c000000 */
[----:B------:R-:W-:Y:S02]  /*1360*/  UIADD3 UR6, UPT, UPT, UR5, -UR4, URZ ;  /* 0x8000000405067290 */ /* 0x000fe4000fffe0ff */
[----:B------:R-:W-:Y:S02]  /*1370*/  UIADD3 UR4, UPT, UPT, -UR5, UR4, URZ ;  /* 0x0000000405047290 */ /* 0x000fe4000fffe1ff */
[----:B------:R-:W-:Y:S02]  /*1380*/  UIMAD UR23, UR6, UR10, UR23 ;  /* 0x0000000a061772a4 */ /* 0x000fe4000f8e0217 */
[----:B------:R-:W-:-:S12]  /*1390*/  UIMAD UR27, UR4, UR12, UR27 ;  /* 0x0000000c041b72a4 */ /* 0x000fd8000f8e021b */
.L_x_16:
[----:B------:R-:W-:Y:S01]  /*13a0*/  BAR.SYNC.DEFER_BLOCKING 0x0 ;  /* 0x0000000000007b1d */ /* 0x000fe20000010000 */
[----:B------:R-:W-:Y:S01]  /*13b0*/  UISETP.NE.AND UP0, UPT, UR15, 0x2, UPT ;  /* 0x000000020f00788c */ /* 0x000fe2000bf05270 */
[----:B------:R-:W-:Y:S02]  /*13c0*/  ISETP.NE.OR P2, PT, R0, 0x2, !P2 ;  /* 0x000000020000780c */ /* 0x000fe40005745670 */
[----:B------:R-:W-:Y:S02]  /*13d0*/  LOP3.LUT R0, R54, 0x1f, RZ, 0xc0, !PT ;  /* 0x0000001f36007812 */ /* 0x000fe400078ec0ff */
[----:B------:R-:W1:Y:S04]  /*13e0*/  LDCU UR39, c[0x0][0xb24] ;  /* 0x00016480ff2777ac */ /* 0x000e680008000800 */
[----:B------:R-:W-:Y:S05]  /*13f0*/  BRA.U UP0, `(.L_x_17) ;  /* 0x0000001d009c7547 */ /* 0x000fea000b800000 */
[----:B------:R-:W2:Y:S01]  /*1400*/  LDCU UR7, c[0x0][0x390] ;  /* 0x00007200ff0777ac */ /* 0x000ea20008000800 */
[----:B------:R-:W-:Y:S01]  /*1410*/  PLOP3.LUT P1, PT, PT, PT, UP2, 0x80, 0x8 ;  /* 0x000000000008781c */ /* 0x000fe20003f2f028 */
[----:B------:R-:W-:Y:S01]  /*1420*/  IMAD.MOV.U32 R2, RZ, RZ, RZ ;  /* 0x000000ffff027224 */ /* 0x000fe200078e00ff */
[----:B------:R-:W-:Y:S01]  /*1430*/  ISETP.EQ.OR P3, PT, R0, RZ, P2 ;  /* 0x000000ff0000720c */ /* 0x000fe20001762670 */
[----:B------:R-:W3:Y:S01]  /*1440*/  LDCU UR6, c[0x0][0x5c0] ;  /* 0x0000b800ff0677ac */ /* 0x000ee20008000800 */
[----:B------:R-:W-:Y:S01]  /*1450*/  PLOP3.LUT P1, PT, P1, PT, PT, 0x8, 0x80 ;  /* 0x000000000080781c */ /* 0x000fe20000f2e170 */
[----:B------:R-:W4:Y:S01]  /*1460*/  LDCU UR48, c[0x0][0x370] ;  /* 0x00006e00ff3077ac */ /* 0x000f220008000800 */
[----:B------:R-:W1:Y:S01]  /*1470*/  LDCU.64 UR40, c[0x0][0x348] ;  /* 0x00006900ff2877ac */ /* 0x000e620008000a00 */
[----:B------:R-:W1:Y:S01]  /*1480*/  LDCU UR47, c[0x0][0x374] ;  /* 0x00006e80ff2f77ac */ /* 0x000e620008000800 */
[----:B--2---:R-:W-:Y:S02]  /*1490*/  UIADD3 UR5, UPT, UPT, UR7, 0x3f, URZ ;  /* 0x0000003f07057890 */ /* 0x004fe4000fffe0ff */
[----:B---3--:R-:W-:-:S02]  /*14a0*/  UIADD3 UR6, UPT, UPT, UR6, 0x3f, URZ ;  /* 0x0000003f06067890 */ /* 0x008fc4000fffe0ff */
[----:B------:R-:W-:Y:S02]  /*14b0*/  USHF.R.S32.HI UR4, URZ, 0x1f, UR5 ;  /* 0x0000001fff047899 */ /* 0x000fe40008011405 */
[----:B------:R-:W-:Y:S02]  /*14c0*/  UIADD3 UR52, UPT, UPT, UR7, 0x7e, URZ ;  /* 0x0000007e07347890 */ /* 0x000fe4000fffe0ff */
[----:B------:R-:W-:Y:S02]  /*14d0*/  ULEA.HI UR4, UR4, UR5, URZ, 0x6 ;  /* 0x0000000504047291 */ /* 0x000fe4000f8f30ff */
[----:B------:R-:W-:Y:S02]  /*14e0*/  UIADD3 UR5, UPT, UPT, UR7, -0x1, URZ ;  /* 0xffffffff07057890 */ /* 0x000fe4000fffe0ff */
[----:B------:R-:W-:Y:S02]  /*14f0*/  USHF.R.S32.HI UR50, URZ, 0x6, UR4 ;  /* 0x00000006ff327899 */ /* 0x000fe40008011404 */
[----:B------:R-:W-:-:S02]  /*1500*/  UISETP.GE.U32.AND UP1, UPT, UR5, -0x7f, UPT ;  /* 0xffffff810500788c */ /* 0x000fc4000bf26070 */
[----:B------:R-:W-:Y:S02]  /*1510*/  UISETP.LT.U32.AND UP0, UPT, UR50, 0xd, UPT ;  /* 0x0000000d3200788c */ /* 0x000fe4000bf01070 */
[----:B------:R-:W-:Y:S02]  /*1520*/  USHF.R.S32.HI UR4, URZ, 0x1f, UR6 ;  /* 0x0000001fff047899 */ /* 0x000fe40008011406 */
[----:B------:R-:W-:Y:S02]  /*1530*/  USEL UR49, UR50, 0xd, UP0 ;  /* 0x0000000d32317887 */ /* 0x000fe40008000000 */
[----:B------:R-:W-:Y:S02]  /*1540*/  ULEA.HI UR4, UR4, UR6, URZ, 0x6 ;  /* 0x0000000604047291 */ /* 0x000fe4000f8f30ff */
[----:B------:R-:W-:Y:S02]  /*1550*/  UIADD3 UR38, UPT, UPT, UR49, -0x1, URZ ;  /* 0xffffffff31267890 */ /* 0x000fe4000fffe0ff */
[----:B------:R-:W-:-:S02]  /*1560*/  @UP1 UIADD3 UR38, UPT, UPT, UR49, URZ, URZ ;  /* 0x000000ff31261290 */ /* 0x000fc4000fffe0ff */
[----:B------:R-:W-:Y:S02]  /*1570*/  USHF.R.S32.HI UR46, URZ, 0x6, UR4 ;  /* 0x00000006ff2e7899 */ /* 0x000fe40008011404 */
[----:B------:R-:W-:Y:S02]  /*1580*/  UIADD3 UR51, UPT, UPT, UR50, -UR49, URZ ;  /* 0x8000003132337290 */ /* 0x000fe4000fffe0ff */
[----:B------:R-:W-:Y:S01]  /*1590*/  UIADD3 UR38, UPT, UPT, UR38, 0x1, URZ ;  /* 0x0000000126267890 */ /* 0x000fe2000fffe0ff */
[----:B------:R-:W-:Y:S01]  /*15a0*/  UMOV UR28, 0x1 ;  /* 0x00000001001c7882 */ /* 0x000fe20000000000 */
[----:B-1--4-:R-:W-:-:S10]  /*15b0*/  UMOV UR29, URZ ;  /* 0x000000ff001d7c82 */ /* 0x012fd40008000000 */
.L_x_33:
[----:B------:R-:W-:Y:S01]  /*15c0*/  IMAD.U32 R4, RZ, RZ, UR46 ;  /* 0x0000002eff047e24 */ /* 0x000fe2000f8e00ff */
[----:B------:R-:W1:Y:S04]  /*15d0*/  LDCU UR37, c[0x0][0x5c4] ;  /* 0x0000b880ff2577ac */ /* 0x000e680008000800 */
[-C--:B------:R-:W-:Y:S01]  /*15e0*/  IABS R0, R4.reuse ;  /* 0x0000000400007213 */ /* 0x080fe20000000000 */
[----:B------:R-:W-:Y:S01]  /*15f0*/  UMOV UR36, 0x400 ;  /* 0x0000040000247882 */ /* 0x000fe20000000000 */
[----:B------:R-:W-:Y:S01]  /*1600*/  IABS R4, R4 ;  /* 0x0000000400047213 */ /* 0x000fe20000000000 */
[----:B------:R-:W-:Y:S01]  /*1610*/  USHF.L.U32 UR34, UR27, 0x6, URZ ;  /* 0x000000061b227899 */ /* 0x000fe200080006ff */
[----:B------:R-:W-:Y:S01]  /*1620*/  R2UR UR6, R0 ;  /* 0x00000000000672ca */ /* 0x000fe200000e0000 */
[----:B------:R-:W-:Y:S01]  /*1630*/  UMOV UR15, URZ ;  /* 0x000000ff000f7c82 */ /* 0x000fe20008000000 */
[----:B-1----:R-:W-:-:S11]  /*1640*/  IMAD.U32 R3, RZ, RZ, UR37 ;  /* 0x00000025ff037e24 */ /* 0x002fd6000f8e00ff */
[----:B------:R-:W1:Y:S08]  /*1650*/  I2F.RP R0, UR6 ;  /* 0x0000000600007d06 */ /* 0x000e700008209400 */
[----:B-1----:R-:W1:Y:S02]  /*1660*/  MUFU.RCP R0, R0 ;  /* 0x0000000000007308 */ /* 0x002e640000001000 */
[----:B-1----:R-:W-:-:S06]  /*1670*/  VIADD R0, R0, 0xffffffe ;  /* 0x0ffffffe00007836 */ /* 0x002fcc0000000000 */
[----:B------:R-:W1:Y:S02]  /*1680*/  F2I.FTZ.U32.TRUNC.NTZ R0, R0 ;  /* 0x0000000000007305 */ /* 0x000e64000021f000 */
[----:B-1----:R-:W-:Y:S02]  /*1690*/  R2UR UR5, R0 ;  /* 0x00000000000572ca */ /* 0x002fe400000e0000 */
[----:B------:R-:W-:Y:S01]  /*16a0*/  IABS R0, R3 ;  /* 0x0000000300007213 */ /* 0x000fe20000000000 */
[----:B------:R-:W-:-:S03]  /*16b0*/  IMAD.U32 R3, RZ, RZ, UR23 ;  /* 0x00000017ff037e24 */ /* 0x000fc6000f8e00ff */
[----:B------:R-:W-:Y:S01]  /*16c0*/  R2UR UR8, R0 ;  /* 0x00000000000872ca */ /* 0x000fe200000e0000 */
[----:B------:R-:W-:Y:S01]  /*16d0*/  IMAD.MOV R0, RZ, RZ, -R4 ;  /* 0x000000ffff007224 */ /* 0x000fe200078e0a04 */
[----:B------:R-:W-:-:S04]  /*16e0*/  IABS R3, R3 ;  /* 0x0000000300037213 */ /* 0x000fc80000000000 */
[----:B------:R-:W-:Y:S01]  /*16f0*/  R2UR UR9, R3 ;  /* 0x00000000030972ca */ /* 0x000fe200000e0000 */
[----:B------:R-:W-:-:S04]  /*1700*/  UIADD3 UR4, UPT, UPT, URZ, -UR5, URZ ;  /* 0x80000005ff047290 */ /* 0x000fc8000fffe0ff */
[----:B------:R-:W-:Y:S02]  /*1710*/  UIMAD UR7, UR4, UR6, URZ ;  /* 0x00000006040772a4 */ /* 0x000fe4000f8e02ff */
[----:B------:R-:W1:Y:S01]  /*1720*/  I2F.RP R3, UR8 ;  /* 0x0000000800037d06 */ /* 0x000e620008209400 */
[----:B------:R-:W-:Y:S02]  /*1730*/  UMOV UR4, URZ ;  /* 0x000000ff00047c82 */ /* 0x000fe40008000000 */
[----:B------:R-:W-:Y:S02]  /*1740*/  UIMAD.WIDE.U32 UR4, UR5, UR7, UR4 ;  /* 0x00000007050472a5 */ /* 0x000fe4000f8e0004 */
[----:B------:R-:W-:-:S05]  /*1750*/  R2UR UR7, R0 ;  /* 0x00000000000772ca */ /* 0x000fca00000e0000 */
[----:B------:R-:W-:Y:S02]  /*1760*/  UMOV UR4, UR5 ;  /* 0x0000000500047c82 */ /* 0x000fe40008000000 */
[----:B------:R-:W-:Y:S01]  /*1770*/  UIMAD.WIDE.U32 UR4, UR4, UR9, URZ ;  /* 0x00000009040472a5 */ /* 0x000fe2000f8e00ff */
[----:B-1----:R-:W1:Y:S06]  /*1780*/  MUFU.RCP R0, R3 ;  /* 0x0000000300007308 */ /* 0x002e6c0000001000 */
[----:B------:R-:W-:Y:S02]  /*1790*/  UMOV UR4, UR5 ;  /* 0x0000000500047c82 */ /* 0x000fe40008000000 */
[----:B------:R-:W-:Y:S01]  /*17a0*/  UIMAD UR5, UR4, UR7, UR9 ;  /* 0x00000007040572a4 */ /* 0x000fe2000f8e0209 */
[----:B------:R-:W2:Y:S03]  /*17b0*/  S2UR UR7, SR_CgaCtaId ;  /* 0x00000000000779c3 */ /* 0x000ea60000008800 */
[----:B------:R-:W-:Y:S01]  /*17c0*/  UISETP.GT.U32.AND UP0, UPT, UR6, UR5, UPT ;  /* 0x000000050600728c */ /* 0x000fe2000bf04070 */
[----:B-1----:R-:W-:-:S02]  /*17d0*/  VIADD R0, R0, 0xffffffe ;  /* 0x0ffffffe00007836 */ /* 0x002fc40000000000 */
[----:B------:R-:W-:-:S08]  /*17e0*/  IMAD.U32 R3, RZ, RZ, UR28 ;  /* 0x0000001cff037e24 */ /* 0x000fd0000f8e00ff */
[----:B------:R-:W-:Y:S01]  /*17f0*/  @!UP0 UIADD3 UR5, UPT, UPT, UR5, -UR6, URZ ;  /* 0x8000000605058290 */ /* 0x000fe2000fffe0ff */
[----:B------:R-:W1:Y:S01]  /*1800*/  F2I.FTZ.U32.TRUNC.NTZ R0, R0 ;  /* 0x0000000000007305 */ /* 0x000e62000021f000 */
[----:B------:R-:W-:Y:S01]  /*1810*/  @!UP0 UIADD3 UR4, UPT, UPT, UR4, 0x1, URZ ;  /* 0x0000000104048890 */ /* 0x000fe2000fffe0ff */
[----:B------:R-:W-:Y:S01]  /*1820*/  SHF.L.U32 R3, R3, 0x1f, RZ ;  /* 0x0000001f03037819 */ /* 0x000fe200000006ff */
[----:B------:R-:W-:Y:S02]  /*1830*/  UISETP.GE.U32.AND UP1, UPT, UR5, UR6, UPT ;  /* 0x000000060500728c */ /* 0x000fe4000bf26070 */
[----:B------:R-:W-:Y:S02]  /*1840*/  ULOP3.LUT UR5, UR23, UR46, URZ, 0x3c, !UPT ;  /* 0x0000002e17057292 */ /* 0x000fe4000f8e3cff */
[----:B--2---:R-:W-:Y:S02]  /*1850*/  ULEA UR36, UR7, UR36, 0x18 ;  /* 0x0000002407247291 */ /* 0x004fe4000f8ec0ff */
[----:B------:R-:W-:-:S02]  /*1860*/  UISETP.GE.AND UP0, UPT, UR5, URZ, UPT ;  /* 0x000000ff0500728c */ /* 0x000fc4000bf06270 */
[----:B------:R-:W-:-:S03]  /*1870*/  ULEA UR7, UR29, UR36, 0x3 ;  /* 0x000000241d077291 */ /* 0x000fc6000f8e18ff */
[----:B------:R-:W-:Y:S01]  /*1880*/  @UP1 UIADD3 UR4, UPT, UPT, UR4, 0x1, URZ ;  /* 0x0000000104041890 */ /* 0x000fe2000fffe0ff */
[----:B-1----:R-:W-:Y:S01]  /*1890*/  R2UR UR5, R0 ;  /* 0x00000000000572ca */ /* 0x002fe200000e0000 */
[----:B------:R-:W-:-:S05]  /*18a0*/  UISETP.NE.AND UP1, UPT, UR46, URZ, UPT ;  /* 0x000000ff2e00728c */ /* 0x000fca000bf25270 */
[----:B------:R-:W-:Y:S01]  /*18b0*/  UMOV UR6, UR4 ;  /* 0x0000000400067c82 */ /* 0x000fe20008000000 */
[----:B------:R1:W2:Y:S01]  /*18c0*/  SYNCS.PHASECHK.TRANS64.TRYWAIT P0, [UR7+0x68], R3 ;  /* 0x00006803ff0075a7 */ /* 0x0002a20008001107 */
[----:B------:R-:W-:-:S04]  /*18d0*/  @!UP0 UIADD3 UR6, UPT, UPT, -UR6, URZ, URZ ;  /* 0x000000ff06068290 */ /* 0x000fc8000fffe1ff */
[----:B------:R-:W-:Y:S02]  /*18e0*/  @!UP1 ULOP3.LUT UR6, URZ, UR46, URZ, 0x33, !UPT ;  /* 0x0000002eff069292 */ /* 0x000fe4000f8e33ff */
[----:B------:R-:W-:-:S04]  /*18f0*/  UIADD3 UR4, UPT, UPT, URZ, -UR5, URZ ;  /* 0x80000005ff047290 */ /* 0x000fc8000fffe0ff */
[----:B------:R-:W-:Y:S01]  /*1900*/  IMAD.U32 R0, RZ, RZ, UR6 ;  /* 0x00000006ff007e24 */ /* 0x000fe2000f8e00ff */
[----:B------:R-:W-:-:S03]  /*1910*/  UIMAD UR7, UR4, UR8, URZ ;  /* 0x00000008040772a4 */ /* 0x000fc6000f8e02ff */
[----:B------:R-:W-:Y:S01]  /*1920*/  UMOV UR4, URZ ;  /* 0x000000ff00047c82 */ /* 0x000fe20008000000 */
[----:B------:R-:W-:Y:S01]  /*1930*/  IABS R0, R0 ;  /* 0x0000000000007213 */ /* 0x000fe20000000000 */
[----:B------:R-:W-:-:S03]  /*1940*/  UIMAD.WIDE.U32 UR4, UR5, UR7, UR4 ;  /* 0x00000007050472a5 */ /* 0x000fc6000f8e0004 */
[----:B------:R-:W-:-:S04]  /*1950*/  R2UR UR9, R0 ;  /* 0x00000000000972ca */ /* 0x000fc800000e0000 */
[----:B------:R-:W-:-:S09]  /*1960*/  UMOV UR4, UR5 ;  /* 0x0000000500047c82 */ /* 0x000fd20008000000 */
[----:B------:R-:W-:-:S07]  /*1970*/  UIMAD.WIDE.U32 UR4, UR4, UR9, URZ ;  /* 0x00000009040472a5 */ /* 0x000fce000f8e00ff */
[----:B------:R-:W-:Y:S02]  /*1980*/  UMOV UR4, UR5 ;  /* 0x0000000500047c82 */ /* 0x000fe40008000000 */
[----:B------:R-:W-:-:S04]  /*1990*/  UIADD3 UR5, UPT, UPT, -UR4, URZ, URZ ;  /* 0x000000ff04057290 */ /* 0x000fc8000fffe1ff */
[----:B------:R-:W-:-:S04]  /*19a0*/  UIMAD UR5, UR8, UR5, UR9 ;  /* 0x00000005080572a4 */ /* 0x000fc8000f8e0209 */
[----:B------:R-:W-:-:S11]  /*19b0*/  UISETP.GT.U32.AND UP0, UPT, UR8, UR5, UPT ;  /* 0x000000050800728c */ /* 0x000fd6000bf04070 */
[----:B------:R-:W-:Y:S02]  /*19c0*/  @!UP0 UIADD3 UR5, UPT, UPT, UR5, -UR8, URZ ;  /* 0x8000000805058290 */ /* 0x000fe4000fffe0ff */
[----:B------:R-:W-:Y:S02]  /*19d0*/  @!UP0 UIADD3 UR4, UPT, UPT, UR4, 0x1, URZ ;  /* 0x0000000104048890 */ /* 0x000fe4000fffe0ff */
[----:B------:R-:W-:Y:S02]  /*19e0*/  UISETP.GE.U32.AND UP1, UPT, UR5, UR8, UPT ;  /* 0x000000080500728c */ /* 0x000fe4000bf26070 */
[----:B------:R-:W-:-:S04]  /*19f0*/  ULOP3.LUT UR5, UR6, UR37, URZ, 0x3c, !UPT ;  /* 0x0000002506057292 */ /* 0x000fc8000f8e3cff */
[----:B------:R-:W-:-:S05]  /*1a00*/  UISETP.GE.AND UP0, UPT, UR5, URZ, UPT ;  /* 0x000000ff0500728c */ /* 0x000fca000bf06270 */
[----:B------:R-:W-:Y:S02]  /*1a10*/  @UP1 UIADD3 UR4, UPT, UPT, UR4, 0x1, URZ ;  /* 0x0000000104041890 */ /* 0x000fe4000fffe0ff */
[----:B------:R-:W-:-:S05]  /*1a20*/  UISETP.NE.AND UP1, UPT, UR37, URZ, UPT ;  /* 0x000000ff2500728c */ /* 0x000fca000bf25270 */
[----:B------:R-:W-:Y:S01]  /*1a30*/  UMOV UR31, UR4 ;  /* 0x00000004001f7c82 */ /* 0x000fe20008000000 */
[----:B------:R-:W-:Y:S02]  /*1a40*/  UIADD3 UR4, UPT, UPT, -UR6, URZ, URZ ;  /* 0x000000ff06047290 */ /* 0x000fe4000fffe1ff */
[----:B------:R-:W-:Y:S02]  /*1a50*/  @!UP0 UIADD3 UR31, UPT, UPT, -UR31, URZ, URZ ;  /* 0x000000ff1f1f8290 */ /* 0x000fe4000fffe1ff */
[----:B------:R-:W-:Y:S02]  /*1a60*/  UISETP.GE.U32.AND UP0, UPT, UR52, 0x7f, UPT ;  /* 0x0000007f3400788c */ /* 0x000fe4000bf06070 */
[----:B------:R-:W-:Y:S02]  /*1a70*/  @!UP1 ULOP3.LUT UR31, URZ, UR37, URZ, 0x33, !UPT ;  /* 0x00000025ff1f9292 */ /* 0x000fe4000f8e33ff */
[----:B------:R-:W-:Y:S02]  /*1a80*/  UIMAD UR4, UR46, UR4, UR23 ;  /* 0x000000042e0472a4 */ /* 0x000fe4000f8e0217 */
[----:B------:R-:W-:-:S02]  /*1a90*/  UIADD3 UR5, UPT, UPT, -UR31, URZ, URZ ;  /* 0x000000ff1f057290 */ /* 0x000fc4000fffe1ff */
[----:B------:R-:W-:Y:S02]  /*1aa0*/  USHF.L.U32 UR10, UR4, 0x6, URZ ;  /* 0x00000006040a7899 */ /* 0x000fe400080006ff */
[----:B------:R-:W-:Y:S01]  /*1ab0*/  UIMAD UR37, UR37, UR5, UR6 ;  /* 0x00000005252572a4 */ /* 0x000fe2000f8e0206 */
[----:B-12---:R-:W-:Y:S11]  /*1ac0*/  BRA.U !UP0, `(.L_x_18) ;  /* 0x0000000508107547 */ /* 0x006ff6000b800000 */
[----:B------:R-:W1:Y:S01]  /*1ad0*/  LDCU.64 UR8, c[0x0][0x5b0] ;  /* 0x0000b600ff0877ac */ /* 0x000e620008000a00 */
[----:B------:R-:W1:Y:S01]  /*1ae0*/  LDCU.64 UR26, c[0x0][0x5d8] ;  /* 0x0000bb00ff1a77ac */ /* 0x000e620008000a00 */
[----:B------:R-:W2:Y:S01]  /*1af0*/  LDCU UR19, c[0x0][0x598] ;  /* 0x0000b300ff1377ac */ /* 0x000ea20008000800 */
[----:B------:R-:W3:Y:S01]  /*1b00*/  LDCU UR18, c[0x0][0x58c] ;  /* 0x0000b180ff1277ac */ /* 0x000ee20008000800 */
[----:B------:R-:W4:Y:S01]  /*1b10*/  LDCU UR21, c[0x0][0x59c] ;  /* 0x0000b380ff1577ac */ /* 0x000f220008000800 */
[----:B------:R-:W2:Y:S01]  /*1b20*/  LDCU UR20, c[0x0][0x5a0] ;  /* 0x0000b400ff1477ac */ /* 0x000ea20008000800 */
[----:B------:R-:W2:Y:S01]  /*1b30*/  LDCU.64 UR16, c[0x0][0x590] ;  /* 0x0000b200ff1077ac */ /* 0x000ea20008000a00 */
[----:B------:R-:W2:Y:S01]  /*1b40*/  LDCU.64 UR6, c[0x0][0x5b8] ;  /* 0x0000b700ff0677ac */ /* 0x000ea20008000a00 */
[----:B------:R-:W2:Y:S01]  /*1b50*/  LDCU.64 UR4, c[0x0][0x5d0] ;  /* 0x0000ba00ff0477ac */ /* 0x000ea20008000a00 */
[----:B-1----:R-:W-:Y:S02]  /*1b60*/  UIMAD UR30, UR37, UR8, UR26 ;  /* 0x00000008251e72a4 */ /* 0x002fe4000f8e021a */
[----:B------:R-:W-:Y:S01]  /*1b70*/  UIMAD UR27, UR31, UR9, UR27 ;  /* 0x000000091f1b72a4 */ /* 0x000fe2000f8e021b */
[----:B------:R-:W-:Y:S01]  /*1b80*/  UMOV UR14, URZ ;  /* 0x000000ff000e7c82 */ /* 0x000fe20008000000 */
[----:B---34-:R-:W-:-:S10]  /*1b90*/  UMOV UR11, UR29 ;  /* 0x0000001d000b7c82 */ /* 0x018fd40008000000 */
.L_x_23:
[----:B---3--:R-:W-:Y:S01]  /*1ba0*/  @!P2 MOV R3, 0x4000 ;  /* 0x000040000003a802 */ /* 0x008fe20000000f00 */
[----:B------:R-:W-:Y:S01]  /*1bb0*/  ULEA UR33, UR11, UR36, 0x3 ;  /* 0x000000240b217291 */ /* 0x000fe2000f8e18ff */
[----:B----4-:R-:W-:Y:S11]  /*1bc0*/  @P0 BRA `(.L_x_19) ;  /* 0x0000000000100947 */ /* 0x010ff60003800000 */
[----:B------:R-:W-:Y:S04]  /*1bd0*/  MOV R4, UR28 ;  /* 0x0000001c00047c02 */ /* 0x000fe80008000f00 */
[----:B------:R-:W-:Y:S04]  /*1be0*/  SHF.L.U32 R4, R4, 0x1f, RZ ;  /* 0x0000001f04047819 */ /* 0x000fe800000006ff */
[----:B------:R-:W1:Y:S02]  /*1bf0*/  SYNCS.PHASECHK.TRANS64.TRYWAIT P0, [UR33+0x68], R4 ;  /* 0x00006804ff0075a7 */ /* 0x000e640008001121 */
[----:B-1----:R-:W-:Y:S05]  /*1c00*/  @!P0 BRA `(.L_x_20) ;  /* 0x00000064008c8947 */ /* 0x002fea0003800000 */
.L_x_19:
[----:B------:R3:W-:Y:S01]  /*1c10*/  @!P2 SYNCS.ARRIVE.TRANS64 RZ, [UR33], R3 ;  /* 0x00000003ffffa9a7 */ /* 0x0007e20008000021 */
[----:B------:R-:W-:Y:S04]  /*1c20*/  BSSY.RECONVERGENT B0, `(.L_x_21) ;  /* 0x0000003000007945 */ /* 0x000fe80003800200 */
[----:B------:R-:W-:Y:S05]  /*1c30*/  @P3 BRA `(.L_x_22) ;  /* 0x0000000000043947 */ /* 0x000fea0003800000 */
[----:B--2---:R-:W-:Y:S05]  /*1c40*/  BPT.TRAP 0x1 ;  /* 0x000000040000795c */ /* 0x004fea0000300000 */
.L_x_22:
[----:B--2---:R-:W-:Y:S05]  /*1c50*/  BSYNC.RECONVERGENT B0 ;  /* 0x0000000000007941 */ /* 0x004fea0003800200 */
.L_x_21:
[----:B------:R-:W-:Y:S02]  /*1c60*/  UIADD3 UR8, UPT, UPT, UR11, 0x1, URZ ;  /* 0x000000010b087890 */ /* 0x000fe4000fffe0ff */
[----:B------:R-:W-:Y:S02]  /*1c70*/  USHF.L.U32 UR35, UR14, 0x6, URZ ;  /* 0x000000060e237899 */ /* 0x000fe400080006ff */
[----:B------:R-:W-:Y:S02]  /*1c80*/  UISETP.NE.AND UP0, UPT, UR8, 0xd, UPT ;  /* 0x0000000d0800788c */ /* 0x000fe4000bf05270 */
[----:B------:R-:W-:Y:S02]  /*1c90*/  UISETP.NE.AND UP2, UPT, UR19, 0x1, UPT ;  /* 0x000000011300788c */ /* 0x000fe4000bf45270 */
[----:B------:R-:W-:Y:S02]  /*1ca0*/  USEL UR9, URZ, 0x1, UP0 ;  /* 0x00000001ff097887 */ /* 0x000fe40008000000 */
[----:B------:R-:W-:Y:S02]  /*1cb0*/  USEL UR29, UR8, URZ, UP0 ;  /* 0x000000ff081d7287 */ /* 0x000fe40008000000 */
[----:B------:R-:W-:Y:S02]  /*1cc0*/  ULOP3.LUT UR28, UR28, UR9, URZ, 0x3c, !UPT ;  /* 0x000000091c1c7292 */ /* 0x000fe4000f8e3cff */
[----:B------:R-:W-:Y:S02]  /*1cd0*/  ULEA UR8, UR29, UR36, 0x3 ;  /* 0x000000241d087291 */ /* 0x000fe4000f8e18ff */
[----:B------:R-:W-:Y:S02]  /*1ce0*/  UISETP.NE.AND UP0, UPT, UR18, 0x1, UPT ;  /* 0x000000011200788c */ /* 0x000fe4000bf05270 */
[----:B------:R-:W-:Y:S01]  /*1cf0*/  UIADD3 UR24, UP1, UPT, UR40, 0x80, URZ ;  /* 0x0000008028187890 */ /* 0x000fe2000ff3e0ff */
[----:B-1----:R-:W-:Y:S01]  /*1d00*/  MOV R0, UR28 ;  /* 0x0000001c00007c02 */ /* 0x002fe20008000f00 */
[----:B------:R-:W-:Y:S02]  /*1d10*/  ULEA UR15, UR11, UR36, 0xd ;  /* 0x000000240b0f7291 */ /* 0x000fe4000f8e68ff */
[----:B------:R-:W-:Y:S01]  /*1d20*/  UIADD3.X UR25, UPT, UPT, URZ, UR41, URZ, UP1, !UPT ;  /* 0x00000029ff197290 */ /* 0x000fe20008ffe4ff */
[----:B------:R-:W-:Y:S01]  /*1d30*/  SHF.L.U32 R0, R0, 0x1f, RZ ;  /* 0x0000001f00007819 */ /* 0x000fe200000006ff */
[----:B------:R-:W-:Y:S02]  /*1d40*/  UIADD3 UR32, UPT, UPT, UR15, 0x3400, URZ ;  /* 0x000034000f207890 */ /* 0x000fe4000fffe0ff */
[----:B------:R-:W-:Y:S01]  /*1d50*/  UPRMT UR26, UR30, 0x40, UR27 ;  /* 0x000000401e1a7896 */ /* 0x000fe2000800001b */
[----:B------:R1:W4:Y:S01]  /*1d60*/  SYNCS.PHASECHK.TRANS64.TRYWAIT P0, [UR8+0x68], R0 ;  /* 0x00006800ff0075a7 */ /* 0x0003220008001108 */
[----:B------:R-:W-:Y:S02]  /*1d70*/  UIMAD.WIDE.U32 UR8, UR35, UR16, URZ ;  /* 0x00000010230872a5 */ /* 0x000fe4000f8e00ff */
[----:B------:R-:W-:Y:S02]  /*1d80*/  UIADD3 UR14, UPT, UPT, UR14, 0x1, URZ ;  /* 0x000000010e0e7890 */ /* 0x000fe4000fffe0ff */
[----:B------:R-:W-:Y:S01]  /*1d90*/  USHF.R.U32.HI UR9, URZ, UR17, UR9 ;  /* 0x00000011ff097299 */ /* 0x000fe20008011609 */
[----:B------:R-:W-:Y:S01]  /*1da0*/  UMOV UR42, 0x0 ;  /* 0x00000000002a7882 */ /* 0x000fe20000000000 */
[----:B------:R-:W-:Y:S02]  /*1db0*/  UMOV UR43, 0x10000000 ;  /* 0x10000000002b7882 */ /* 0x000fe40000000000 */
[----:B------:R-:W-:Y:S01]  /*1dc0*/  USEL UR9, UR35, UR9, !UP0 ;  /* 0x0000000923097287 */ /* 0x000fe2000c000000 */
[----:B------:R-:W-:Y:S01]  /*1dd0*/  UTMALDG.2D [UR32], [UR24], desc[UR42] ;  /* 0x00002a20180075b4 */ /* 0x000fe20008009000 */
[----:B------:R-:W-:Y:S02]  /*1de0*/  UIADD3 UR22, UP0, UPT, UR40, 0x180, URZ ;  /* 0x0000018028167890 */ /* 0x000fe4000ff1e0ff */
[----:B------:R-:W-:Y:S02]  /*1df0*/  UIMAD.WIDE.U32 UR12, UR9, UR21, URZ ;  /* 0x00000015090c72a5 */ /* 0x000fe4000f8e00ff */
[----:B------:R-:W-:Y:S02]  /*1e00*/  UIADD3 UR11, UPT, UPT, -UR9, URZ, URZ ;  /* 0x000000ff090b7290 */ /* 0x000fe4000fffe1ff */
[----:B------:R-:W-:Y:S02]  /*1e10*/  USHF.R.U32.HI UR13, URZ, UR20, UR13 ;  /* 0x00000014ff0d7299 */ /* 0x000fe4000801160d */
[----:B------:R-:W-:Y:S02]  /*1e20*/  UIMAD UR11, UR18, UR11, UR35 ;  /* 0x0000000b120b72a4 */ /* 0x000fe4000f8e0223 */
[----:B------:R-:W-:Y:S02]  /*1e30*/  USEL UR13, UR9, UR13, !UP2 ;  /* 0x0000000d090d7287 */ /* 0x000fe4000d000000 */
[----:B------:R-:W-:Y:S02]  /*1e40*/  UIMAD UR11, UR11, UR6, UR4 ;  /* 0x000000060b0b72a4 */ /* 0x000fe4000f8e0204 */
[----:B------:R-:W-:Y:S02]  /*1e50*/  UIADD3 UR8, UPT, UPT, -UR13, URZ, URZ ;  /* 0x000000ff0d087290 */ /* 0x000fe4000fffe1ff */
[----:B------:R-:W-:Y:S02]  /*1e60*/  UIADD3.X UR23, UPT, UPT, URZ, UR41, URZ, UP0, !UPT ;  /* 0x00000029ff177290 */ /* 0x000fe400087fe4ff */
[----:B------:R-:W-:Y:S02]  /*1e70*/  UIMAD UR9, UR19, UR8, UR9 ;  /* 0x00000008130972a4 */ /* 0x000fe4000f8e0209 */
[----:B------:R-:W-:Y:S02]  /*1e80*/  UIADD3 UR8, UPT, UPT, UR15, 0x1d400, URZ ;  /* 0x0001d4000f087890 */ /* 0x000fe4000fffe0ff */
[----:B------:R-:W-:Y:S02]  /*1e90*/  UIMAD UR12, UR9, UR7, UR5 ;  /* 0x00000007090c72a4 */ /* 0x000fe4000f8e0205 */
[----:B------:R-:W-:Y:S01]  /*1ea0*/  UPRMT UR15, UR26, 0x5410, URZ ;  /* 0x000054101a0f7896 */ /* 0x000fe200080000ff */
[----:B------:R-:W-:Y:S01]  /*1eb0*/  UMOV UR9, UR33 ;  /* 0x0000002100097c82 */ /* 0x000fe20008000000 */
[----:B------:R-:W-:Y:S07]  /*1ec0*/  UISETP.NE.AND UP0, UPT, UR14, UR38, UPT ;  /* 0x000000260e00728c */ /* 0x000fee000bf05270 */
[----:B------:R2:W-:Y:S02]  /*1ed0*/  UTMALDG.4D.IM2COL [UR8], [UR22], UR15 ;  /* 0x00000008160073b4 */ /* 0x0005e4000805800f */
[----:B--2---:R-:W-:Y:S01]  /*1ee0*/  UMOV UR15, UR38 ;  /* 0x00000026000f7c82 */ /* 0x004fe20008000000 */
[----:B------:R-:W-:Y:S01]  /*1ef0*/  UMOV UR11, UR29 ;  /* 0x0000001d000b7c82 */ /* 0x000fe20008000000 */
[----:B-1----:R-:W-:Y:S05]  /*1f00*/  BRA.U UP0, `(.L_x_23) ;  /* 0xfffffffd00247547 */ /* 0x002fea000b83ffff */
.L_x_18:
[----:B------:R-:W-:Y:S01]  /*1f10*/  ULEA UR4, UR29, UR36, 0x3 ;  /* 0x000000241d047291 */ /* 0x000fe2000f8e18ff */
[----:B------:R-:W-:Y:S01]  /*1f20*/  MOV R0, UR28 ;  /* 0x0000001c00007c02 */ /* 0x000fe20008000f00 */
[----:B------:R-:W-:Y:S01]  /*1f30*/  @!P1 SYNCS.ARRIVE.TRANS64.A1T0 RZ, [UR36+0x108], RZ ;  /* 0x000108ffffff99a7 */ /* 0x000fe20008100024 */
[----:B------:R-:W-:Y:S02]  /*1f40*/  UISETP.GT.AND UP0, UPT, UR50, UR49, UPT ;  /* 0x000000313200728c */ /* 0x000fe4000bf04270 */
[----:B------:R-:W-:-:S04]  /*1f50*/  SHF.L.U32 R0, R0, 0x1f, RZ ;  /* 0x0000001f00007819 */ /* 0x000fc800000006ff */
[----:B----4-:R1:W2:Y:S03]  /*1f60*/  SYNCS.PHASECHK.TRANS64.TRYWAIT P0, [UR4+0x68], R0 ;  /* 0x00006800ff0075a7 */ /* 0x0102a60008001104 */
[----:B------:R-:W-:Y:S05]  /*1f70*/  BRA.U !UP0, `(.L_x_24) ;  /* 0x0000000508107547 */ /* 0x000fea000b800000 */
[----:B------:R-:W4:Y:S01]  /*1f80*/  LDCU.64 UR8, c[0x0][0x5b0] ;  /* 0x0000b600ff0877ac */ /* 0x000f220008000a00 */
[----:B------:R-:W4:Y:S01]  /*1f90*/  LDCU.64 UR32, c[0x0][0x5d8] ;  /* 0x0000bb00ff2077ac */ /* 0x000f220008000a00 */
[----:B------:R-:W1:Y:S01]  /*1fa0*/  LDCU UR18, c[0x0][0x598] ;  /* 0x0000b300ff1277ac */ /* 0x000e620008000800 */
[----:B------:R-:W1:Y:S01]  /*1fb0*/  LDCU UR14, c[0x0][0x58c] ;  /* 0x0000b180ff0e77ac */ /* 0x000e620008000800 */
[----:B------:R-:W1:Y:S01]  /*1fc0*/  LDCU UR20, c[0x0][0x59c] ;  /* 0x0000b380ff1477ac */ /* 0x000e620008000800 */
[----:B------:R-:W1:Y:S01]  /*1fd0*/  LDCU UR19, c[0x0][0x5a0] ;  /* 0x0000b400ff1377ac */ /* 0x000e620008000800 */
[----:B----4-:R-:W-:Y:S01]  /*1fe0*/  UIMAD UR35, UR37, UR8, UR32 ;  /* 0x00000008252372a4 */ /* 0x010fe2000f8e0220 */
[----:B------:R-:W4:Y:S01]  /*1ff0*/  LDCU.64 UR16, c[0x0][0x590] ;  /* 0x0000b200ff1077ac */ /* 0x000f220008000a00 */
[----:B------:R-:W1:Y:S01]  /*2000*/  LDCU.64 UR6, c[0x0][0x5b8] ;  /* 0x0000b700ff0677ac */ /* 0x000e620008000a00 */
[----:B------:R-:W1:Y:S01]  /*2010*/  LDCU.64 UR4, c[0x0][0x5d0] ;  /* 0x0000ba00ff0477ac */ /* 0x000e620008000a00 */
[----:B------:R-:W-:-:S02]  /*2020*/  UIMAD UR33, UR31, UR9, UR33 ;  /* 0x000000091f2172a4 */ /* 0x000fc4000f8e0221 */
[----:B------:R-:W-:Y:S01]  /*2030*/  UIADD3 UR37, UPT, UPT, UR51, UR15, URZ ;  /* 0x0000000f33257290 */ /* 0x000fe2000fffe0ff */
[----:B------:R-:W-:-:S11]  /*2040*/  UMOV UR11, UR29 ;  /* 0x0000001d000b7c82 */ /* 0x000fd60008000000 */
.L_x_29:
[----:B--23--:R-:W-:Y:S01]  /*2050*/  @!P2 MOV R3, 0x4000 ;  /* 0x000040000003a802 */ /* 0x00cfe20000000f00 */
[----:B------:R-:W-:Y:S01]  /*2060*/  ULEA UR25, UR11, UR36, 0x3 ;  /* 0x000000240b197291 */ /* 0x000fe2000f8e18ff */
[----:B--2---:R-:W-:Y:S11]  /*2070*/  @P0 BRA `(.L_x_25) ;  /* 0x0000000000100947 */ /* 0x004ff60003800000 */
[----:B------:R-:W-:Y:S04]  /*2080*/  MOV R4, UR28 ;  /* 0x0000001c00047c02 */ /* 0x000fe80008000f00 */
[----:B------:R-:W-:Y:S04]  /*2090*/  SHF.L.U32 R4, R4, 0x1f, RZ ;  /* 0x0000001f04047819 */ /* 0x000fe800000006ff */
[----:B------:R-:W2:Y:S02]  /*20a0*/  SYNCS.PHASECHK.TRANS64.TRYWAIT P0, [UR25+0x68], R4 ;  /* 0x00006804ff0075a7 */ /* 0x000ea40008001119 */
[----:B--2---:R-:W-:Y:S05]  /*20b0*/  @!P0 BRA `(.L_x_26) ;  /* 0x0000006000788947 */ /* 0x004fea0003800000 */
.L_x_25:
[----:B------:R2:W-:Y:S01]  /*20c0*/  @!P2 SYNCS.ARRIVE.TRANS64 RZ, [UR25], R3 ;  /* 0x00000003ffffa9a7 */ /* 0x0005e20008000019 */
[----:B------:R-:W-:Y:S04]  /*20d0*/  BSSY.RECONVERGENT B0, `(.L_x_27) ;  /* 0x0000003000007945 */ /* 0x000fe80003800200 */
[----:B------:R-:W-:Y:S05]  /*20e0*/  @P3 BRA `(.L_x_28) ;  /* 0x0000000000043947 */ /* 0x000fea0003800000 */
[----:B-1--4-:R-:W-:Y:S05]  /*20f0*/  BPT.TRAP 0x1 ;  /* 0x000000040000795c */ /* 0x012fea0000300000 */
.L_x_28:
[----:B-1--4-:R-:W-:Y:S05]  /*2100*/  BSYNC.RECONVERGENT B0 ;  /* 0x0000000000007941 */ /* 0x012fea0003800200 */
.L_x_27:
        /* <DEDUP_REMOVED lines=10> */
[----:B------:R-:W-:Y:S01]  /*21b0*/  MOV R0, UR28 ;  /* 0x0000001c00007c02 */ /* 0x000fe20008000f00 */
[----:B------:R-:W-:Y:S02]  /*21c0*/  ULEA UR21, UR11, UR36, 0xd ;  /* 0x000000240b157291 */ /* 0x000fe4000f8e68ff */
[----:B------:R-:W-:Y:S01]  /*21d0*/  UIADD3.X UR23, UPT, UPT, URZ, UR41, URZ, UP1, !UPT ;  /* 0x00000029ff177290 */ /* 0x000fe20008ffe4ff */
[----:B------:R-:W-:Y:S01]  /*21e0*/  SHF.L.U32 R0, R0, 0x1f, RZ ;  /* 0x0000001f00007819 */ /* 0x000fe200000006ff */
[----:B------:R-:W-:Y:S02]  /*21f0*/  UIADD3 UR24, UPT, UPT, UR21, 0x3400, URZ ;  /* 0x0000340015187890 */ /* 0x000fe4000fffe0ff */
[----:B------:R-:W-:Y:S01]  /*2200*/  UPRMT UR32, UR35, 0x40, UR33 ;  /* 0x0000004023207896 */ /* 0x000fe20008000021 */
[----:B------:R1:W3:Y:S01]  /*2210*/  SYNCS.PHASECHK.TRANS64.TRYWAIT P0, [UR8+0x68], R0 ;  /* 0x00006800ff0075a7 */ /* 0x0002e20008001108 */
[----:B------:R-:W-:Y:S02]  /*2220*/  UIMAD.WIDE.U32 UR8, UR27, UR16, URZ ;  /* 0x000000101b0872a5 */ /* 0x000fe4000f8e00ff */
[----:B------:R-:W-:Y:S02]  /*2230*/  UIADD3 UR15, UPT, UPT, UR15, 0x1, URZ ;  /* 0x000000010f0f7890 */ /* 0x000fe4000fffe0ff */
[----:B------:R-:W-:Y:S01]  /*2240*/  USHF.R.U32.HI UR9, URZ, UR17, UR9 ;  /* 0x00000011ff097299 */ /* 0x000fe20008011609 */
[----:B------:R-:W-:Y:S01]  /*2250*/  UMOV UR42, 0x0 ;  /* 0x00000000002a7882 */ /* 0x000fe20000000000 */
[----:B------:R-:W-:Y:S02]  /*2260*/  UMOV UR43, 0x10000000 ;  /* 0x10000000002b7882 */ /* 0x000fe40000000000 */
[----:B------:R-:W-:Y:S02]  /*2270*/  USEL UR9, UR27, UR9, !UP0 ;  /* 0x000000091b097287 */ /* 0x000fe4000c000000 */
[----:B------:R-:W-:Y:S02]  /*2280*/  UIADD3 UR30, UP0, UPT, UR40, 0x180, URZ ;  /* 0x00000180281e7890 */ /* 0x000fe4000ff1e0ff */
[----:B------:R-:W-:Y:S02]  /*2290*/  UIMAD.WIDE.U32 UR12, UR9, UR20, URZ ;  /* 0x00000014090c72a5 */ /* 0x000fe4000f8e00ff */
[----:B------:R-:W-:Y:S02]  /*22a0*/  UIADD3 UR11, UPT, UPT, -UR9, URZ, URZ ;  /* 0x000000ff090b7290 */ /* 0x000fe4000fffe1ff */
[----:B------:R-:W-:Y:S02]  /*22b0*/  USHF.R.U32.HI UR13, URZ, UR19, UR13 ;  /* 0x00000013ff0d7299 */ /* 0x000fe4000801160d */
[----:B------:R-:W-:Y:S02]  /*22c0*/  UIMAD UR11, UR14, UR11, UR27 ;  /* 0x0000000b0e0b72a4 */ /* 0x000fe4000f8e021b */
[----:B------:R-:W-:Y:S02]  /*22d0*/  USEL UR13, UR9, UR13, !UP2 ;  /* 0x0000000d090d7287 */ /* 0x000fe4000d000000 */
[----:B------:R-:W-:Y:S02]  /*22e0*/  UIMAD UR11, UR11, UR6, UR4 ;  /* 0x000000060b0b72a4 */ /* 0x000fe4000f8e0204 */
[----:B------:R-:W-:Y:S01]  /*22f0*/  UIADD3 UR8, UPT, UPT, -UR13, URZ, URZ ;  /* 0x000000ff0d087290 */ /* 0x000fe2000fffe1ff */
[----:B------:R-:W-:Y:S01]  /*2300*/  UMOV UR26, UR34 ;  /* 0x00000022001a7c82 */ /* 0x000fe20008000000 */
[----:B------:R-:W-:Y:S01]  /*2310*/  UIADD3.X UR31, UPT, UPT, URZ, UR41, URZ, UP0, !UPT ;  /* 0x00000029ff1f7290 */ /* 0x000fe200087fe4ff */
[----:B------:R-:W-:Y:S01]  /*2320*/  UTMALDG.2D [UR24], [UR22], desc[UR42] ;  /* 0x00002a18160075b4 */ /* 0x000fe20008009000 */
[----:B------:R-:W-:Y:S02]  /*2330*/  UIMAD UR9, UR18, UR8, UR9 ;  /* 0x00000008120972a4 */ /* 0x000fe4000f8e0209 */
[----:B------:R-:W-:Y:S02]  /*2340*/  UIADD3 UR8, UPT, UPT, UR21, 0x1d400, URZ ;  /* 0x0001d40015087890 */ /* 0x000fe4000fffe0ff */
[----:B------:R-:W-:Y:S02]  /*2350*/  UIMAD UR12, UR9, UR7, UR5 ;  /* 0x00000007090c72a4 */ /* 0x000fe4000f8e0205 */
[----:B------:R-:W-:Y:S01]  /*2360*/  UPRMT UR21, UR32, 0x5410, URZ ;  /* 0x0000541020157896 */ /* 0x000fe200080000ff */
[----:B------:R-:W-:Y:S01]  /*2370*/  UMOV UR9, UR25 ;  /* 0x0000001900097c82 */ /* 0x000fe20008000000 */
[----:B------:R-:W-:Y:S07]  /*2380*/  UISETP.NE.AND UP0, UPT, UR15, UR37, UPT ;  /* 0x000000250f00728c */ /* 0x000fee000bf05270 */
[----:B------:R4:W-:Y:S02]  /*2390*/  UTMALDG.4D.IM2COL [UR8], [UR30], UR21 ;  /* 0x000000081e0073b4 */ /* 0x0009e40008058015 */
[----:B----4-:R-:W-:Y:S01]  /*23a0*/  UMOV UR11, UR29 ;  /* 0x0000001d000b7c82 */ /* 0x010fe20008000000 */
[----:B-1----:R-:W-:Y:S05]  /*23b0*/  BRA.U UP0, `(.L_x_29) ;  /* 0xfffffffd00247547 */ /* 0x002fea000b83ffff */
.L_x_24:
[----:B--23--:R-:W-:Y:S01]  /*23c0*/  SHF.L.U32 R3, R2, 0x1f, RZ ;  /* 0x0000001f02037819 */ /* 0x00cfe200000006ff */
[----:B------:R-:W-:-:S03]  /*23d0*/  NOP ;  /* 0x0000000000007918 */ /* 0x000fc60000000000 */
[----:B------:R-:W2:Y:S02]  /*23e0*/  SYNCS.PHASECHK.TRANS64.TRYWAIT P0, [UR36+0x110], R3 ;  /* 0x00011003ff0075a7 */ /* 0x000ea40008001124 */
[----:B--2---:R-:W-:Y:S05]  /*23f0*/  @!P0 BRA `(.L_x_30) ;  /* 0x0000005c00c08947 */ /* 0x004fea0003800000 */
.L_x_120:
[----:B------:R-:W2:Y:S01]  /*2400*/  LDS.128 R4, [UR36+0x150] ;  /* 0x00015024ff047984 */ /* 0x000ea20008000c00 */
[----:B------:R-:W-:Y:S02]  /*2410*/  UIADD3 UR4, UPT, UPT, UR36, 0x118, URZ ;  /* 0x0000011824047890 */ /* 0x000fe4000fffe0ff */
[----:B------:R-:W-:Y:S01]  /*2420*/  UISETP.GE.AND UP0, UPT, UR39, 0x1, UPT ;  /* 0x000000012700788c */ /* 0x000fe2000bf06270 */
[----:B------:R-:W-:Y:S01]  /*2430*/  @!PT LDS RZ, [RZ] ;  /* 0x00000000fffff984 */ /* 0x000fe20000000800 */
[----:B------:R-:W-:Y:S01]  /*2440*/  @!PT LDS RZ, [RZ] ;  /* 0x00000000fffff984 */ /* 0x000fe20000000800 */
[----:B------:R-:W-:Y:S01]  /*2450*/  @!PT LDS RZ, [RZ] ;  /* 0x00000000fffff984 */ /* 0x000fe20000000800 */
[----:B------:R-:W-:Y:S01]  /*2460*/  @!PT LDS RZ, [RZ] ;  /* 0x00000000fffff984 */ /* 0x000fe20000000800 */
[----:B------:R3:W-:Y:S06]  /*2470*/  MEMBAR.ALL.CTA ;  /* 0x0000000000007992 */ /* 0x0007ec0000008000 */
[----:B---3--:R-:W3:Y:S01]  /*2480*/  FENCE.VIEW.ASYNC.S ;  /* 0x00000000000073c6 */ /* 0x008ee20000000000 */
[----:B------:R-:W-:-:S09]  /*2490*/  UPRMT UR4, URZ, 0x654, UR4 ;  /* 0x00000654ff047896 */ /* 0x000fd20008000004 */
[----:B---3--:R-:W-:Y:S01]  /*24a0*/  SYNCS.ARRIVE.TRANS64.RED.A1T0 RZ, [UR4], RZ ;  /* 0x000000ffffff79a7 */ /* 0x008fe20008100404 */
[----:B--2---:R-:W-:-:S13]  /*24b0*/  LOP3.LUT P0, RZ, R6, 0x1, RZ, 0xc0, !PT ;  /* 0x0000000106ff7812 */ /* 0x004fda000780c0ff */
[----:B------:R-:W-:Y:S01]  /*24c0*/  VOTEU.ANY UP1, P0 ;  /* 0x0000000000ff7886 */ /* 0x000fe20000020100 */
[----:B------:R-:W-:-:S13]  /*24d0*/  PLOP3.LUT P0, PT, PT, PT, UP1, 0x80, 0x8 ;  /* 0x000000000008781c */ /* 0x000fda0003f0f018 */
[----:B-1----:R-:W-:Y:S02]  /*24e0*/  @P0 MOV R0, R4 ;  /* 0x0000000400000202 */ /* 0x002fe40000000f00 */
[----:B------:R-:W-:Y:S02]  /*24f0*/  @P0 LOP3.LUT R4, R5, 0xffff, RZ, 0xc0, !PT ;  /* 0x0000ffff05040812 */ /* 0x000fe400078ec0ff */
[----:B------:R-:W-:Y:S02]  /*2500*/  @P0 R2UR UR6, R0 ;  /* 0x00000000000602ca */ /* 0x000fe400000e0000 */
[----:B------:R-:W-:-:S11]  /*2510*/  @P0 R2UR UR5, R4 ;  /* 0x00000000040502ca */ /* 0x000fd600000e0000 */
[----:B------:R-:W-:Y:S02]  /*2520*/  @UP1 UMOV UR45, UR6 ;  /* 0x00000006002d1c82 */ /* 0x000fe40008000000 */
[----:B------:R-:W-:Y:S01]  /*2530*/  @UP1 UMOV UR44, UR5 ;  /* 0x00000005002c1c82 */ /* 0x000fe20008000000 */
[----:B------:R-:W-:Y:S05]  /*2540*/  BRA.U !UP0, `(.L_x_31) ;  /* 0x0000000108d47547 */ /* 0x000fea000b800000 */
[----:B------:R-:W1:Y:S01]  /*2550*/  LDCU.128 UR16, c[0x0][0xb10] ;  /* 0x00016200ff1077ac */ /* 0x000e620008000c00 */
[----:B------:R-:W2:Y:S01]  /*2560*/  LDCU UR21, c[0x0][0xb20] ;  /* 0x00016400ff1577ac */ /* 0x000ea20008000800 */
[----:B------:R-:W3:Y:S01]  /*2570*/  LDCU UR20, c[0x0][0xb0c] ;  /* 0x00016180ff1477ac */ /* 0x000ee20008000800 */
[----:B------:R-:W4:Y:S01]  /*2580*/  LDCU.64 UR14, c[0x0][0xb28] ;  /* 0x00016500ff0e77ac */ /* 0x000f220008000a00 */
[----:B------:R-:W-:Y:S02]  /*2590*/  UISETP.NE.AND UP3, UPT, UR39, 0x1, UPT ;  /* 0x000000012700788c */ /* 0x000fe4000bf65270 */
[----:B-1----:R-:W-:Y:S02]  /*25a0*/  UIMAD.WIDE.U32 UR4, UR47, UR19, URZ ;  /* 0x000000132f0472a5 */ /* 0x002fe4000f8e00ff */
[----:B------:R-:W-:Y:S02]  /*25b0*/  UIMAD.WIDE.U32 UR6, UR48, UR16, URZ ;  /* 0x00000010300672a5 */ /* 0x000fe4000f8e00ff */
[----:B------:R-:W-:-:S02]  /*25c0*/  UISETP.NE.AND UP0, UPT, UR18, 0x1, UPT ;  /* 0x000000011200788c */ /* 0x000fc4000bf05270 */
[----:B------:R-:W-:Y:S01]  /*25d0*/  UIMAD.WIDE.U32 UR10, UR44, UR19, URZ ;  /* 0x000000132c0a72a5 */ /* 0x000fe2000f8e00ff */
[----:B------:R-:W-:Y:S01]  /*25e0*/  UMOV UR4, UR5 ;  /* 0x0000000500047c82 */ /* 0x000fe20008000000 */
[----:B---3--:R-:W-:Y:S02]  /*25f0*/  UISETP.NE.AND UP2, UPT, UR20, 0x1, UPT ;  /* 0x000000011400788c */ /* 0x008fe4000bf45270 */
[----:B--2---:R-:W-:Y:S02]  /*2600*/  USHF.R.U32.HI UR5, URZ, UR21, UR4 ;  /* 0x00000015ff057299 */ /* 0x004fe40008011604 */
[----:B------:R-:W-:Y:S01]  /*2610*/  UIMAD.WIDE.U32 UR12, UR45, UR16, URZ ;  /* 0x000000102d0c72a5 */ /* 0x000fe2000f8e00ff */
[----:B------:R-:W-:Y:S01]  /*2620*/  UMOV UR4, UR7 ;  /* 0x0000000700047c82 */ /* 0x000fe20008000000 */
[----:B------:R-:W-:Y:S02]  /*2630*/  USEL UR5, UR47, UR5, !UP0 ;  /* 0x000000052f057287 */ /* 0x000fe4000c000000 */
[----:B------:R-:W-:-:S02]  /*2640*/  USHF.R.U32.HI UR4, URZ, UR17, UR4 ;  /* 0x00000011ff047299 */ /* 0x000fc40008011604 */
[----:B----4-:R-:W-:Y:S02]  /*2650*/  UIMAD.WIDE.U32 UR8, UR5, UR14, URZ ;  /* 0x0000000e050872a5 */ /* 0x010fe4000f8e00ff */
[----:B------:R-:W-:Y:S01]  /*2660*/  USEL UR6, UR48, UR4, !UP2 ;  /* 0x0000000430067287 */ /* 0x000fe2000d000000 */
[----:B------:R-:W-:Y:S02]  /*2670*/  UMOV UR12, UR13 ;  /* 0x0000000d000c7c82 */ /* 0x000fe40008000000 */
[----:B------:R-:W-:Y:S01]  /*2680*/  UMOV UR4, UR11 ;  /* 0x0000000b00047c82 */ /* 0x000fe20008000000 */
[----:B------:R-:W-:Y:S01]  /*2690*/  UIMAD.WIDE.U32 UR10, UR6, UR14, URZ ;  /* 0x0000000e060a72a5 */ /* 0x000fe2000f8e00ff */
[----:B------:R-:W-:Y:S01]  /*26a0*/  UMOV UR8, UR9 ;  /* 0x0000000900087c82 */ /* 0x000fe20008000000 */
[----:B------:R-:W-:Y:S02]  /*26b0*/  USHF.R.U32.HI UR4, URZ, UR21, UR4 ;  /* 0x00000015ff047299 */ /* 0x000fe40008011604 */
[----:B------:R-:W-:-:S03]  /*26c0*/  @UP3 USHF.R.U32.HI UR5, URZ, UR15, UR8 ;  /* 0x0000000fff053299 */ /* 0x000fc60008011608 */
[----:B------:R-:W-:Y:S01]  /*26d0*/  UMOV UR10, UR11 ;  /* 0x0000000b000a7c82 */ /* 0x000fe20008000000 */
[----:B------:R-:W-:Y:S02]  /*26e0*/  USHF.R.U32.HI UR17, URZ, UR17, UR12 ;  /* 0x00000011ff117299 */ /* 0x000fe4000801160c */
[----:B------:R-:W-:Y:S02]  /*26f0*/  USEL UR4, UR44, UR4, !UP0 ;  /* 0x000000042c047287 */ /* 0x000fe4000c000000 */
[----:B------:R-:W-:Y:S02]  /*2700*/  @UP3 USHF.R.U32.HI UR6, URZ, UR15, UR10 ;  /* 0x0000000fff063299 */ /* 0x000fe4000801160a */
[----:B------:R-:W-:Y:S02]  /*2710*/  UIMAD UR7, UR39, UR5, URZ ;  /* 0x00000005270772a4 */ /* 0x000fe4000f8e02ff */
[----:B------:R-:W-:Y:S02]  /*2720*/  USEL UR5, UR45, UR17, !UP2 ;  /* 0x000000112d057287 */ /* 0x000fe4000d000000 */
[----:B------:R-:W-:-:S02]  /*2730*/  UIMAD UR10, UR39, UR6, URZ ;  /* 0x00000006270a72a4 */ /* 0x000fc4000f8e02ff */
[----:B------:R-:W-:Y:S02]  /*2740*/  UISETP.GE.AND UP0, UPT, UR4, UR7, UPT ;  /* 0x000000070400728c */ /* 0x000fe4000bf06270 */
[----:B------:R-:W-:Y:S02]  /*2750*/  UIMAD.WIDE.U32 UR8, UR4, UR14, URZ ;  /* 0x0000000e040872a5 */ /* 0x000fe4000f8e00ff */
[----:B------:R-:W-:Y:S02]  /*2760*/  UISETP.GE.OR UP0, UPT, UR5, UR10, UP0 ;  /* 0x0000000a0500728c */ /* 0x000fe40008706670 */
[----:B------:R-:W-:-:S03]  /*2770*/  UIMAD.WIDE.U32 UR10, UR5, UR14, URZ ;  /* 0x0000000e050a72a5 */ /* 0x000fc6000f8e00ff */
[----:B------:R-:W-:Y:S01]  /*2780*/  UMOV UR7, UR9 ;  /* 0x0000000900077c82 */ /* 0x000fe20008000000 */
[----:B------:R-:W-:Y:S02]  /*2790*/  UIADD3 UR9, UPT, UPT, -UR4, URZ, URZ ;  /* 0x000000ff04097290 */ /* 0x000fe4000fffe1ff */
[----:B------:R-:W-:Y:S02]  /*27a0*/  USHF.R.U32.HI UR7, URZ, UR15, UR7 ;  /* 0x0000000fff077299 */ /* 0x000fe40008011607 */
[----:B------:R-:W-:Y:S02]  /*27b0*/  UIMAD UR10, UR18, UR9, UR44 ;  /* 0x00000009120a72a4 */ /* 0x000fe4000f8e022c */
[----:B------:R-:W-:Y:S01]  /*27c0*/  USEL UR7, UR4, UR7, !UP3 ;  /* 0x0000000704077287 */ /* 0x000fe2000d800000 */
[----:B------:R-:W-:Y:S01]  /*27d0*/  @!UP0 UMOV UR8, UR11 ;  /* 0x0000000b00088c82 */ /* 0x000fe20008000000 */
[----:B------:R-:W-:Y:S02]  /*27e0*/  UIADD3 UR11, UPT, UPT, -UR5, URZ, URZ ;  /* 0x000000ff050b7290 */ /* 0x000fe4000fffe1ff */
[----:B------:R-:W-:-:S02]  /*27f0*/  @!UP0 USHF.R.U32.HI UR8, URZ, UR15, UR8 ;  /* 0x0000000fff088299 */ /* 0x000fc40008011608 */
[----:B------:R-:W-:Y:S02]  /*2800*/  UIADD3 UR9, UPT, UPT, -UR7, URZ, URZ ;  /* 0x000000ff07097290 */ /* 0x000fe4000fffe1ff */
[----:B------:R-:W-:Y:S02]  /*2810*/  @!UP0 USEL UR8, UR5, UR8, !UP3 ;  /* 0x0000000805088287 */ /* 0x000fe4000d800000 */
[----:B------:R-:W-:Y:S02]  /*2820*/  UIMAD UR9, UR39, UR9, UR4 ;  /* 0x00000009270972a4 */ /* 0x000fe4000f8e0204 */
[----:B------:R-:W-:Y:S02]  /*2830*/  @!UP0 UIADD3 UR7, UPT, UPT, UR7, -UR8, URZ ;  /* 0x8000000807078290 */ /* 0x000fe4000fffe0ff */
[----:B------:R-:W-:Y:S02]  /*2840*/  @!UP0 UIMAD UR8, UR9, UR6, UR8 ;  /* 0x00000006090882a4 */ /* 0x000fe4000f8e0208 */
[----:B------:R-:W-:-:S02]  /*2850*/  @!UP0 UIMAD UR4, UR39, UR7, UR5 ;  /* 0x00000007270482a4 */ /* 0x000fc4000f8e0205 */
[----:B------:R-:W-:Y:S02]  /*2860*/  UIMAD UR6, UR20, UR11, UR45 ;  /* 0x0000000b140672a4 */ /* 0x000fe4000f8e022d */
[----:B------:R-:W-:Y:S01]  /*2870*/  UIMAD UR44, UR4, UR18, UR10 ;  /* 0x00000012042c72a4 */ /* 0x000fe2000f8e020a */
[----:B------:R-:W-:Y:S02]  /*2880*/  @!UP0 UMOV UR5, UR8 ;  /* 0x0000000800058c82 */ /* 0x000fe40008000000 */
[----:B------:R-:W-:-:S12]  /*2890*/  UIMAD UR45, UR5, UR20, UR6 ;  /* 0x00000014052d72a4 */ /* 0x000fd8000f8e0206 */
.L_x_31:
        /* <DEDUP_REMOVED lines=20> */
.L_x_32:
[----:B------:R-:W-:Y:S02]  /*29e0*/  R2UR UR5, R49 ;  /* 0x00000000310572ca */ /* 0x000fe400000e0000 */
[----:B------:R-:W-:Y:S02]  /*29f0*/  R2UR UR4, R48 ;  /* 0x00000000300472ca */ /* 0x000fe400000e0000 */
[----:B------:R-:W-:Y:S02]  /*2a00*/  PLOP3.LUT P1, PT, PT, PT, PT, 0x80, 0x8 ;  /* 0x000000000008781c */ /* 0x000fe40003f2f070 */
[----:B------:R-:W-:-:S07]  /*2a10*/  LOP3.LUT R2, R2, 0x1, RZ, 0x3c, !PT ;  /* 0x0000000102027812 */ /* 0x000fce00078e3cff */
[----:B------:R-:W-:Y:S02]  /*2a20*/  UIADD3 UR27, UPT, UPT, UR45, UR5, URZ ;  /* 0x000000052d1b7290 */ /* 0x000fe4000fffe0ff */
[----:B------:R-:W-:Y:S01]  /*2a30*/  UIADD3 UR23, UPT, UPT, UR44, UR4, URZ ;  /* 0x000000042c177290 */ /* 0x000fe2000fffe0ff */
[----:B------:R-:W-:Y:S11]  /*2a40*/  BRA.U UP1, `(.L_x_33) ;  /* 0xffffffe901dc7547 */ /* 0x000ff6000b83ffff */
[----:B------:R-:W-:Y:S01]  /*2a50*/  UIADD3 UR36, UPT, UPT, UR36, 0x68, URZ ;  /* 0x0000006824247890 */ /* 0x000fe2000fffe0ff */
[----:B------:R-:W-:-:S03]  /*2a60*/  MOV R2, UR28 ;  /* 0x0000001c00027c02 */ /* 0x000fc60008000f00 */
[----:B------:R-:W-:Y:S01]  /*2a70*/  ULEA UR4, UR29, UR36, 0x3 ;  /* 0x000000241d047291 */ /* 0x000fe2000f8e18ff */
[----:B------:R-:W-:-:S08]  /*2a80*/  SHF.L.U32 R2, R2, 0x1f, RZ ;  /* 0x0000001f02027819 */ /* 0x000fd000000006ff */
[----:B------:R-:W1:Y:S02]  /*2a90*/  SYNCS.PHASECHK.TRANS64.TRYWAIT P0, [UR4], R2 ;  /* 0x00000002ff0075a7 */ /* 0x000e640008001104 */
[----:B-1----:R-:W-:Y:S05]  /*2aa0*/  @!P0 BRA `(.L_x_34) ;  /* 0x00000058002c8947 */ /* 0x002fea0003800000 */
.L_x_122:
[----:B------:R-:W-:-:S04]  /*2ab0*/  UIADD3 UR4, UPT, UPT, UR29, 0x1, URZ ;  /* 0x000000011d047890 */ /* 0x000fc8000fffe0ff */
[----:B------:R-:W-:-:S04]  /*2ac0*/  UISETP.NE.AND UP0, UPT, UR4, 0xd, UPT ;  /* 0x0000000d0400788c */ /* 0x000fc8000bf05270 */
[----:B------:R-:W-:Y:S02]  /*2ad0*/  USEL UR5, URZ, 0x1, UP0 ;  /* 0x00000001ff057887 */ /* 0x000fe40008000000 */
[----:B------:R-:W-:Y:S02]  /*2ae0*/  USEL UR4, UR4, URZ, UP0 ;  /* 0x000000ff04047287 */ /* 0x000fe40008000000 */
[----:B------:R-:W-:Y:S02]  /*2af0*/  ULOP3.LUT UR6, UR28, UR5, URZ, 0x3c, !UPT ;  /* 0x000000051c067292 */ /* 0x000fe4000f8e3cff */
[----:B------:R-:W-:-:S04]  /*2b00*/  ULEA UR5, UR4, UR36, 0x3 ;  /* 0x0000002404057291 */ /* 0x000fc8000f8e18ff */
[----:B-1----:R-:W-:-:S04]  /*2b10*/  MOV R2, UR6 ;  /* 0x0000000600027c02 */ /* 0x002fc80008000f00 */
[----:B------:R-:W-:-:S04]  /*2b20*/  SHF.L.U32 R2, R2, 0x1f, RZ ;  /* 0x0000001f02027819 */ /* 0x000fc800000006ff */
[----:B------:R-:W1:Y:S02]  /*2b30*/  SYNCS.PHASECHK.TRANS64.TRYWAIT P0, [UR5], R2 ;  /* 0x00000002ff0075a7 */ /* 0x000e640008001105 */
[----:B-1----:R-:W-:Y:S05]  /*2b40*/  @!P0 BRA `(.L_x_35) ;  /* 0x00000058001c8947 */ /* 0x002fea0003800000 */
.L_x_124:
        /* <DEDUP_REMOVED lines=10> */
.L_x_126:
        /* <DEDUP_REMOVED lines=10> */
.L_x_128:
        /* <DEDUP_REMOVED lines=10> */
.L_x_130:
        /* <DEDUP_REMOVED lines=10> */
.L_x_132:
        /* <DEDUP_REMOVED lines=10> */
.L_x_134:
        /* <DEDUP_REMOVED lines=10> */
.L_x_136:
        /* <DEDUP_REMOVED lines=10> */
.L_x_138:
        /* <DEDUP_REMOVED lines=10> */
.L_x_140:
        /* <DEDUP_REMOVED lines=10> */
.L_x_142:
        /* <DEDUP_REMOVED lines=10> */
.L_x_144:
[----:B------:R-:W-:-:S04]  /*3190*/  UIADD3 UR4, UPT, UPT, UR4, 0x1, URZ ;  /* 0x0000000104047890 */ /* 0x000fc8000fffe0ff */
[----:B------:R-:W-:-:S04]  /*31a0*/  UISETP.NE.AND UP0, UPT, UR4, 0xd, UPT ;  /* 0x0000000d0400788c */ /* 0x000fc8000bf05270 */
[----:B------:R-:W-:Y:S02]  /*31b0*/  USEL UR5, URZ, 0x1, UP0 ;  /* 0x00000001ff057887 */ /* 0x000fe40008000000 */
[----:B------:R-:W-:Y:S02]  /*31c0*/  USEL UR4, UR4, URZ, UP0 ;  /* 0x000000ff04047287 */ /* 0x000fe40008000000 */
[----:B------:R-:W-:Y:S02]  /*31d0*/  ULOP3.LUT UR5, UR6, UR5, URZ, 0x3c, !UPT ;  /* 0x0000000506057292 */ /* 0x000fe4000f8e3cff */
[----:B------:R-:W-:-:S04]  /*31e0*/  ULEA UR4, UR4, UR36, 0x3 ;  /* 0x0000002404047291 */ /* 0x000fc8000f8e18ff */
[----:B-1----:R-:W-:Y:S02]  /*31f0*/  IMAD.U32 R2, RZ, RZ, UR5 ;  /* 0x00000005ff027e24 */ /* 0x002fe4000f8e00ff */
[----:B------:R-:W-:-:S03]  /*3200*/  MOV R0, UR4 ;  /* 0x0000000400007c02 */ /* 0x000fc60008000f00 */
[----:B------:R-:W-:-:S07]  /*3210*/  SHF.L.U32 R2, R2, 0x1f, RZ ;  /* 0x0000001f02027819 */ /* 0x000fce00000006ff */
.L_x_46:
[----:B-1----:R1:W2:Y:S02]  /*3220*/  SYNCS.PHASECHK.TRANS64.TRYWAIT P0, [R0+URZ], R2 ;  /* 0x00000002000075a7 */ /* 0x0022a400080011ff */
[----:B--2---:R-:W-:Y:S05]  /*3230*/  @!P0 NANOSLEEP.SYNCS 0x989680 ;  /* 0x009896800000895d */ /* 0x004fea0003900000 */
[----:B------:R-:W2:Y:S02]  /*3240*/  @!P0 SYNCS.PHASECHK.TRANS64 P0, [R0+URZ], R2 ;  /* 0x00000002000085a7 */ /* 0x000ea400080010ff */
[----:B--2---:R-:W-:Y:S05]  /*3250*/  @P0 EXIT ;  /* 0x000000000000094d */ /* 0x004fea0003800000 */
[----:B------:R-:W-:Y:S05]  /*3260*/  BRA `(.L_x_46) ;  /* 0xfffffffc00ec7947 */ /* 0x000fea000383ffff */
.L_x_17:
[----:B------:R-:W2:Y:S02]  /*3270*/  S2UR UR4, SR_CgaCtaId ;  /* 0x00000000000479c3 */ /* 0x000ea40000008800 */
[----:B--2---:R-:W-:-:S04]  /*3280*/  UISETP.NE.AND UP0, UPT, UR4, URZ, UPT ;  /* 0x000000ff0400728c */ /* 0x004fc8000bf05270 */
[----:B------:R-:W-:-:S09]  /*3290*/  UISETP.NE.OR UP0, UPT, UR15, 0x1, UP0 ;  /* 0x000000010f00788c */ /* 0x000fd20008705670 */
[----:B------:R-:W-:Y:S05]  /*32a0*/  BRA.U UP0, `(.L_x_47) ;  /* 0x0000000100b47547 */ /* 0x000fea000b800000 */
[----:B------:R-:W2:Y:S01]  /*32b0*/  S2UR UR5, SR_CgaCtaId ;  /* 0x00000000000579c3 */ /* 0x000ea20000008800 */
[----:B------:R-:W-:Y:S01]  /*32c0*/  UMOV UR4, 0x400 ;  /* 0x0000040000047882 */ /* 0x000fe20000000000 */
[----:B------:R-:W-:Y:S01]  /*32d0*/  HFMA2 R3, -RZ, RZ, 0, 5.9604644775390625e-08 ;  /* 0x00000001ff037431 */ /* 0x000fe200000001ff */
[----:B------:R-:W-:Y:S01]  /*32e0*/  ISETP.NE.AND P0, PT, R0, RZ, PT ;  /* 0x000000ff0000720c */ /* 0x000fe20003f05270 */
[----:B------:R-:W-:Y:S01]  /*32f0*/  IMAD.MOV.U32 R8, RZ, RZ, RZ ;  /* 0x000000ffff087224 */ /* 0x000fe200078e00ff */
[----:B--2---:R-:W-:-:S04]  /*3300*/  ULEA UR4, UR5, UR4, 0x18 ;  /* 0x0000000405047291 */ /* 0x004fc8000f8ec0ff */
[----:B------:R-:W-:Y:S02]  /*3310*/  UIADD3 UR5, UPT, UPT, UR4, 0x118, URZ ;  /* 0x0000011804057890 */ /* 0x000fe4000fffe0ff */
[----:B------:R-:W-:Y:S02]  /*3320*/  UIADD3 UR8, UPT, UPT, UR4, 0x110, URZ ;  /* 0x0000011004087890 */ /* 0x000fe4000fffe0ff */
[----:B------:R-:W-:-:S12]  /*3330*/  UPRMT UR5, URZ, 0x654, UR5 ;  /* 0x00000654ff057896 */ /* 0x000fd80008000005 */
.L_x_50:
[----:B------:R-:W-:Y:S01]  /*3340*/  SHF.L.U32 R6, R3, 0x1f, RZ ;  /* 0x0000001f03067819 */ /* 0x000fe200000006ff */
[----:B------:R-:W-:Y:S02]  /*3350*/  IMAD.U32 R4, RZ, RZ, UR8 ;  /* 0x00000008ff047e24 */ /* 0x000fe4000f8e00ff */
[----:B------:R-:W-:Y:S01]  /*3360*/  @!P0 IMAD.MOV.U32 R5, RZ, RZ, 0x10 ;  /* 0x00000010ff058424 */ /* 0x000fe200078e00ff */
[----:B------:R-:W2:Y:S02]  /*3370*/  SYNCS.PHASECHK.TRANS64.TRYWAIT P1, [UR4+0x118], R6 ;  /* 0x00011806ff0075a7 */ /* 0x000ea40008021104 */
[----:B------:R-:W-:-:S04]  /*3380*/  PRMT R4, R0, 0x654, R4 ;  /* 0x0000065400047816 */ /* 0x000fc80000000004 */
[----:B------:R-:W-:Y:S01]  /*3390*/  SEL R2, R4, R2, !P0 ;  /* 0x0000000204027207 */ /* 0x000fe20004000000 */
[----:B--2---:R-:W-:Y:S06]  /*33a0*/  @!P1 BRA `(.L_x_48) ;  /* 0x00000054000c9947 */ /* 0x004fec0003800000 */
.L_x_146:
[----:B------:R-:W-:Y:S01]  /*33b0*/  UIADD3 UR6, UPT, UPT, UR4, 0x150, URZ ;  /* 0x0000015004067890 */ /* 0x000fe2000fffe0ff */
[----:B------:R3:W-:Y:S01]  /*33c0*/  @!P0 SYNCS.ARRIVE.TRANS64.RED RZ, [R2+URZ], R5 ;  /* 0x0000000502ff89a7 */ /* 0x0007e200080004ff */
[----:B------:R-:W-:Y:S01]  /*33d0*/  UIADD3 UR7, UPT, UPT, UR4, 0x110, URZ ;  /* 0x0000011004077890 */ /* 0x000fe2000fffe0ff */
[----:B------:R-:W-:-:S08]  /*33e0*/  LOP3.LUT R3, R3, 0x1, RZ, 0x3c, !PT ;  /* 0x0000000103037812 */ /* 0x000fd000078e3cff */
[----:B------:R-:W-:Y:S06]  /*33f0*/  UGETNEXTWORKID.BROADCAST [UR6], [UR7] ;  /* 0x00000000060073ca */ /* 0x000fec0008000100 */
[----:B---3--:R-:W-:-:S04]  /*3400*/  SHF.L.U32 R5, R8, 0x1f, RZ ;  /* 0x0000001f08057819 */ /* 0x008fc800000006ff */
[----:B------:R-:W3:Y:S02]  /*3410*/  SYNCS.PHASECHK.TRANS64.TRYWAIT P1, [UR4+0x110], R5 ;  /* 0x00011005ff0075a7 */ /* 0x000ee40008021104 */
[----:B---3--:R-:W-:Y:S05]  /*3420*/  @!P1 BRA `(.L_x_49) ;  /* 0x0000005400049947 */ /* 0x008fea0003800000 */
.L_x_148:
[----:B--2---:R-:W2:Y:S01]  /*3430*/  LDS.128 R4, [UR4+0x150] ;  /* 0x00015004ff047984 */ /* 0x004ea20008000c00 */
[----:B------:R-:W-:Y:S01]  /*3440*/  LOP3.LUT R8, R8, 0x1, RZ, 0x3c, !PT ;  /* 0x0000000108087812 */ /* 0x000fe200078e3cff */
[----:B------:R-:W-:Y:S01]  /*3450*/  @!PT LDS RZ, [RZ] ;  /* 0x00000000fffff984 */ /* 0x000fe20000000800 */
[----:B------:R-:W-:Y:S01]  /*3460*/  @!PT LDS RZ, [RZ] ;  /* 0x00000000fffff984 */ /* 0x000fe20000000800 */
[----:B------:R-:W-:Y:S01]  /*3470*/  @!PT LDS RZ, [RZ] ;  /* 0x00000000fffff984 */ /* 0x000fe20000000800 */
[----:B------:R-:W-:Y:S01]  /*3480*/  @!PT LDS RZ, [RZ] ;  /* 0x00000000fffff984 */ /* 0x000fe20000000800 */
[----:B------:R3:W-:Y:S06]  /*3490*/  MEMBAR.ALL.CTA ;  /* 0x0000000000007992 */ /* 0x0007ec0000008000 */
[----:B---3--:R-:W3:Y:S02]  /*34a0*/  FENCE.VIEW.ASYNC.S ;  /* 0x00000000000073c6 */ /* 0x008ee40000000000 */
[----:B---3--:R-:W-:Y:S01]  /*34b0*/  SYNCS.ARRIVE.TRANS64.RED.A1T0 RZ, [UR5], RZ ;  /* 0x000000ffffff79a7 */ /* 0x008fe20008100405 */
[----:B--2---:R-:W-:-:S13]  /*34c0*/  LOP3.LUT P1, RZ, R6, 0x1, RZ, 0xc0, !PT ;  /* 0x0000000106ff7812 */ /* 0x004fda000782c0ff */
[----:B------:R-:W-:Y:S05]  /*34d0*/  @P1 BRA `(.L_x_50) ;  /* 0xfffffffc00981947 */ /* 0x000fea000383ffff */
[----:B------:R-:W-:-:S04]  /*34e0*/  SHF.L.U32 R0, R3, 0x1f, RZ ;  /* 0x0000001f03007819 */ /* 0x000fc800000006ff */
[----:B------:R-:W2:Y:S02]  /*34f0*/  SYNCS.PHASECHK.TRANS64 P0, [UR4+0x118], R0 ;  /* 0x00011800ff0075a7 */ /* 0x000ea40008001004 */
[----:B-12---:R-:W-:Y:S05]  /*3500*/  @P0 EXIT ;  /* 0x000000000000094d */ /* 0x006fea0003800000 */
[----:B------:R-:W-:-:S07]  /*3510*/  MOV R0, UR4 ;  /* 0x0000000400007c02 */ /* 0x000fce0008000f00 */
.L_x_51:
[----:B-1----:R-:W-:-:S04]  /*3520*/  SHF.L.U32 R2, R3, 0x1f, RZ ;  /* 0x0000001f03027819 */ /* 0x002fc800000006ff */
[----:B------:R1:W2:Y:S03]  /*3530*/  SYNCS.PHASECHK.TRANS64.TRYWAIT P0, [R0+URZ+0x118], R2 ;  /* 0x00011802000075a7 */ /* 0x0002a600080011ff */
[----:B--2---:R-:W-:Y:S05]  /*3540*/  @!P0 NANOSLEEP.SYNCS 0x989680 ;  /* 0x009896800000895d */ /* 0x004fea0003900000 */
[----:B------:R-:W2:Y:S02]  /*3550*/  @!P0 SYNCS.PHASECHK.TRANS64 P0, [R0+URZ+0x118], R2 ;  /* 0x00011802000085a7 */ /* 0x000ea400080010ff */
[----:B--2---:R-:W-:Y:S05]  /*3560*/  @P0 EXIT ;  /* 0x000000000000094d */ /* 0x004fea0003800000 */
[----:B------:R-:W-:Y:S05]  /*3570*/  BRA `(.L_x_51) ;  /* 0xfffffffc00e87947 */ /* 0x000fea000383ffff */
.L_x_47:
[----:B------:R-:W-:-:S09]  /*3580*/  UISETP.NE.AND UP0, UPT, UR15, URZ, UPT ;  /* 0x000000ff0f00728c */ /* 0x000fd2000bf05270 */
[----:B------:R-:W-:Y:S05]  /*3590*/  BRA.U UP0, `(.L_x_52) ;  /* 0x0000000d007c7547 */ /* 0x000fea000b800000 */
[----:B------:R-:W2:Y:S01]  /*35a0*/  S2UR UR7, SR_CgaCtaId ;  /* 0x00000000000779c3 */ /* 0x000ea20000008800 */
[----:B------:R-:W-:Y:S01]  /*35b0*/  UMOV UR4, 0x40 ;  /* 0x0000004000047882 */ /* 0x000fe20000000000 */
[----:B------:R-:W-:Y:S01]  /*35c0*/  NOP ;  /* 0x0000000000007918 */ /* 0x000fe20000000000 */
[----:B------:R-:W-:Y:S01]  /*35d0*/  UMOV UR6, 0x400 ;  /* 0x0000040000067882 */ /* 0x000fe20000000000 */
[----:B--2---:R-:W-:Y:S02]  /*35e0*/  ULEA UR5, UR7, UR4, 0x18 ;  /* 0x0000000407057291 */ /* 0x004fe4000f8ec0ff */
[----:B------:R-:W-:-:S07]  /*35f0*/  ULEA UR6, UR7, UR6, 0x18 ;  /* 0x0000000607067291 */ /* 0x000fce000f8ec0ff */
[----:B------:R-:W2:Y:S02]  /*3600*/  LDS.U8 R0, [UR5+0x1c] ;  /* 0x00001c05ff007984 */ /* 0x000ea40008000000 */
[----:B--2---:R-:W-:-:S13]  /*3610*/  ISETP.NE.AND P0, PT, R0, RZ, PT ;  /* 0x000000ff0000720c */ /* 0x004fda0003f05270 */
[----:B------:R-:W-:Y:S05]  /*3620*/  @P0 BRA `(.L_x_53) ;  /* 0x0000000000580947 */ /* 0x000fea0003800000 */
[----:B------:R-:W-:-:S13]  /*3630*/  ELECT P0, URZ, PT ;  /* 0x0000000000ff782f */ /* 0x000fda0003800000 */
[----:B------:R-:W-:Y:S05]  /*3640*/  @!P0 BRA `(.L_x_54) ;  /* 0x0000000000608947 */ /* 0x000fea0003800000 */
[----:B------:R-:W-:Y:S01]  /*3650*/  UMOV UR4, 0x10 ;  /* 0x0000001000047882 */ /* 0x000fe20000000000 */
[----:B------:R-:W-:Y:S01]  /*3660*/  HFMA2 R0, -RZ, RZ, 0, 5.9604644775390625e-08 ;  /* 0x00000001ff007431 */ /* 0x000fe200000001ff */
[----:B------:R-:W-:-:S03]  /*3670*/  MOV R2, 0xffff ;  /* 0x0000ffff00027802 */ /* 0x000fc60000000f00 */
[----:B------:R-:W-:Y:S04]  /*3680*/  DEPBAR.LE SB2, 0x36 ;  /* 0x0000ad800000791a */ /* 0x000fe80000000000 */
[----:B------:R-:W2:Y:S02]  /*3690*/  UTCATOMSWS.FIND_AND_SET.ALIGN UP0, UR4, UR4 ;  /* 0x00000004000475e3 */ /* 0x000ea40008000800 */
[----:B--2---:R-:W-:Y:S01]  /*36a0*/  MOV R3, UR4 ;  /* 0x0000000400037c02 */ /* 0x004fe20008000f00 */
[----:B------:R-:W-:Y:S06]  /*36b0*/  BRA.U UP0, `(.L_x_55) ;  /* 0x0000000100187547 */ /* 0x000fec000b800000 */
.L_x_56:
[----:B------:R-:W-:Y:S05]  /*36c0*/  NANOSLEEP 0x64 ;  /* 0x000000640000795d */ /* 0x000fea0003800000 */
[----:B------:R-:W-:-:S05]  /*36d0*/  UMOV UR4, 0x10 ;  /* 0x0000001000047882 */ /* 0x000fca0000000000 */
[----:B------:R-:W-:Y:S04]  /*36e0*/  DEPBAR.LE SB2, 0x36 ;  /* 0x0000ad800000791a */ /* 0x000fe80000000000 */
[----:B------:R-:W2:Y:S02]  /*36f0*/  UTCATOMSWS.FIND_AND_SET.ALIGN UP0, UR4, UR4 ;  /* 0x00000004000475e3 */ /* 0x000ea40008000800 */
[----:B--2---:R-:W-:Y:S01]  /*3700*/  MOV R3, UR4 ;  /* 0x0000000400037c02 */ /* 0x004fe20008000f00 */
[----:B------:R-:W-:Y:S05]  /*3710*/  BRA.U !UP0, `(.L_x_56) ;  /* 0xfffffffd08e87547 */ /* 0x000fea000b83ffff */
.L_x_55:
[-C--:B------:R-:W-:Y:S02]  /*3720*/  SHF.L.U32 R2, R2, R3.reuse, RZ ;  /* 0x0000000302027219 */ /* 0x080fe400000006ff */
[----:B------:R-:W-:Y:S01]  /*3730*/  SHF.L.U32 R0, R0, R3, RZ ;  /* 0x0000000300007219 */ /* 0x000fe200000006ff */
[----:B------:R-:W-:Y:S02]  /*3740*/  IMAD.SHL.U32 R3, R3, 0x20, RZ ;  /* 0x0000002003037824 */ /* 0x000fe400078e00ff */
[----:B------:R2:W-:Y:S04]  /*3750*/  ATOMS.OR RZ, [UR5+0x14], R2 ;  /* 0x00001402ffff798c */ /* 0x0005e8000b000005 */
[----:B------:R2:W-:Y:S04]  /*3760*/  ATOMS.OR RZ, [UR5+0x18], R0 ;  /* 0x00001800ffff798c */ /* 0x0005e8000b000005 */
[----:B------:R2:W-:Y:S01]  /*3770*/  STS [UR6+0x160], R3 ;  /* 0x00016003ff007988 */ /* 0x0005e20008000806 */
[----:B------:R-:W-:Y:S05]  /*3780*/  BRA `(.L_x_54) ;  /* 0x0000000000107947 */ /* 0x000fea0003800000 */
.L_x_53:
[----:B------:R-:W-:Y:S02]  /*3790*/  MOV R0, 0xffffffff ;  /* 0xffffffff00007802 */ /* 0x000fe40000000f00 */
[----:B------:R-:W-:-:S03]  /*37a0*/  MOV R2, 0x37d0 ;  /* 0x000037d000027802 */ /* 0x000fc60000000f00 */
[----:B------:R2:W-:Y:S04]  /*37b0*/  STS [UR6+0x160], R0 ;  /* 0x00016000ff007988 */ /* 0x0005e80008000806 */
[----:B-12--5:R-:W-:Y:S05]  /*37c0*/  CALL.REL.NOINC `($__internal_1_$__cuda_sm10x_tcgen05_guardrail_trap_phase_invalid_during_alloc) ;  /* 0x0000005400987944 */ /* 0x026fea0003c00000 */
.L_x_54:
[----:B------:R-:W-:Y:S05]  /*37d0*/  WARPSYNC.ALL ;  /* 0x0000000000007948 */ /* 0x000fea0003800000 */
[----:B------:R-:W3:Y:S01]  /*37e0*/  S2UR UR4, SR_CgaCtaId ;  /* 0x00000000000479c3 */ /* 0x000ee20000008800 */
[----:B------:R-:W-:Y:S01]  /*37f0*/  UMOV UR21, 0x400 ;  /* 0x0000040000157882 */ /* 0x000fe20000000000 */
[----:B------:R-:W-:-:S06]  /*3800*/  NOP ;  /* 0x0000000000007918 */ /* 0x000fcc0000000000 */
[----:B------:R-:W-:Y:S06]  /*3810*/  BAR.ARV 0x6, 0xa0 ;  /* 0x0182800000007b1d */ /* 0x000fec0000002000 */
[----:B------:R-:W4:Y:S01]  /*3820*/  LDCU UR5, c[0x0][0x390] ;  /* 0x00007200ff0577ac */ /* 0x000f220008000800 */
[----:B------:R-:W-:Y:S01]  /*3830*/  IMAD.MOV.U32 R10, RZ, RZ, 0x1 ;  /* 0x00000001ff0a7424 */ /* 0x000fe200078e00ff */
[----:B------:R-:W-:Y:S01]  /*3840*/  CS2R R8, SRZ ;  /* 0x0000000000087805 */ /* 0x000fe2000001ff00 */
[----:B------:R-:W-:Y:S01]  /*3850*/  UMOV UR24, URZ ;  /* 0x000000ff00187c82 */ /* 0x000fe20008000000 */
[----:B------:R-:W-:Y:S01]  /*3860*/  UMOV UR18, URZ ;  /* 0x000000ff00127c82 */ /* 0x000fe20008000000 */
[----:B------:R-:W-:Y:S01]  /*3870*/  UMOV UR32, 0x0 ;  /* 0x0000000000207882 */ /* 0x000fe20000000000 */
[----:B------:R-:W-:Y:S01]  /*3880*/  UMOV UR33, 0x4118490 ;  /* 0x0411849000217882 */ /* 0x000fe20000000000 */
[----:B------:R-:W-:Y:S01]  /*3890*/  UMOV UR30, 0x0 ;  /* 0x00000000001e7882 */ /* 0x000fe20000000000 */
[----:B------:R-:W-:Y:S01]  /*38a0*/  UMOV UR31, 0x4118490 ;  /* 0x04118490001f7882 */ /* 0x000fe20000000000 */
[----:B---3--:R-:W-:Y:S01]  /*38b0*/  ULEA UR21, UR4, UR21, 0x18 ;  /* 0x0000001504157291 */ /* 0x008fe2000f8ec0ff */
[----:B------:R-:W3:Y:S03]  /*38c0*/  LDCU UR4, c[0x0][0x390] ;  /* 0x00007200ff0477ac */ /* 0x000ee60008000800 */
[----:B------:R-:W-:-:S02]  /*38d0*/  UIADD3 UR23, UPT, UPT, UR21, 0x3400, URZ ;  /* 0x0000340015177890 */ /* 0x000fc4000fffe0ff */
[----:B------:R-:W-:-:S03]  /*38e0*/  UIADD3 UR35, UPT, UPT, UR21, 0x118, URZ ;  /* 0x0000011815237890 */ /* 0x000fc6000fffe0ff */
[----:B------:R-:W2:Y:S01]  /*38f0*/  LDS R11, [UR21+0x160] ;  /* 0x00016015ff0b7984 */ /* 0x000ea20008000800 */
[----:B------:R-:W-:Y:S02]  /*3900*/  USHF.R.U32.HI UR23, URZ, 0x4, UR23 ;  /* 0x00000004ff177899 */ /* 0x000fe40008011617 */
[----:B------:R-:W-:Y:S02]  /*3910*/  UPRMT UR35, URZ, 0x654, UR35 ;  /* 0x00000654ff237896 */ /* 0x000fe40008000023 */
[----:B------:R-:W-:Y:S02]  /*3920*/  ULOP3.LUT UR23, UR23, 0x3fff, URZ, 0xc0, !UPT ;  /* 0x00003fff17177892 */ /* 0x000fe4000f8ec0ff */
[----:B----4-:R-:W-:Y:S01]  /*3930*/  UISETP.GE.AND UP4, UPT, UR5, 0x1, UPT ;  /* 0x000000010500788c */ /* 0x010fe2000bf86270 */
[----:B------:R-:W-:Y:S01]  /*3940*/  UMOV UR28, 0x0 ;  /* 0x00000000001c7882 */ /* 0x000fe20000000000 */
[----:B------:R-:W-:Y:S01]  /*3950*/  UMOV UR29, 0x4118490 ;  /* 0x04118490001d7882 */ /* 0x000fe20000000000 */
[----:B---3--:R-:W-:Y:S01]  /*3960*/  UIADD3 UR4, UPT, UPT, UR4, 0x3f, URZ ;  /* 0x0000003f04047890 */ /* 0x008fe2000fffe0ff */
[----:B------:R-:W-:Y:S01]  /*3970*/  UMOV UR26, 0x0 ;  /* 0x00000000001a7882 */ /* 0x000fe20000000000 */
[----:B------:R-:W-:-:S02]  /*3980*/  UMOV UR27, 0x4118490 ;  /* 0x04118490001b7882 */ /* 0x000fc40000000000 */
[----:B------:R-:W-:-:S04]  /*3990*/  USHF.R.S32.HI UR34, URZ, 0x1f, UR4 ;  /* 0x0000001fff227899 */ /* 0x000fc80008011404 */
[----:B------:R-:W-:Y:S02]  /*39a0*/  ULEA.HI UR34, UR34, UR4, URZ, 0x6 ;  /* 0x0000000422227291 */ /* 0x000fe4000f8f30ff */
[----:B------:R-:W-:Y:S02]  /*39b0*/  UIADD3 UR4, UPT, UPT, UR21, 0x1d400, URZ ;  /* 0x0001d40015047890 */ /* 0x000fe4000fffe0ff */
[----:B------:R-:W-:Y:S02]  /*39c0*/  USHF.R.S32.HI UR34, URZ, 0x6, UR34 ;  /* 0x00000006ff227899 */ /* 0x000fe40008011422 */
[----:B------:R-:W-:Y:S02]  /*39d0*/  USHF.R.U32.HI UR4, URZ, 0x4, UR4 ;  /* 0x00000004ff047899 */ /* 0x000fe40008011604 */
[----:B------:R-:W-:Y:S02]  /*39e0*/  UISETP.LT.AND UP0, UPT, UR34, 0x1, UPT ;  /* 0x000000012200788c */ /* 0x000fe4000bf01270 */
[----:B------:R-:W-:-:S02]  /*39f0*/  ULOP3.LUT UR22, UR4, 0x3fff, URZ, 0xc0, !UPT ;  /* 0x00003fff04167892 */ /* 0x000fc4000f8ec0ff */
[----:B------:R-:W-:-:S04]  /*3a00*/  USEL UR36, UR34, 0x1, !UP0 ;  /* 0x0000000122247887 */ /* 0x000fc8000c000000 */
[----:B------:R-:W-:Y:S01]  /*3a10*/  UIADD3 UR36, UPT, UPT, -UR36, URZ, URZ ;  /* 0x000000ff24247290 */ /* 0x000fe2000fffe1ff */
[C---:B--2---:R-:W-:Y:S01]  /*3a20*/  VIADD R3, R11.reuse, 0x40 ;  /* 0x000000400b037836 */ /* 0x044fe20000000000 */
[----:B------:R-:W-:-:S04]  /*3a30*/  LOP3.LUT R2, R11, 0xffff, RZ, 0xc0, !PT ;  /* 0x0000ffff0b027812 */ /* 0x000fc800078ec0ff */
[----:B------:R-:W-:-:S05]  /*3a40*/  LOP3.LUT R3, R3, 0xffff, RZ, 0xc0, !PT ;  /* 0x0000ffff03037812 */ /* 0x000fca00078ec0ff */
[----:B------:R2:W-:Y:S02]  /*3a50*/  STL.64 [R1], R2 ;  /* 0x0000000201007387 */ /* 0x0005e40000100a00 */
.L_x_63:
[----:B--2---:R-:W-:-:S04]  /*3a60*/  SHF.L.U32 R2, R9, 0x1f, RZ ;  /* 0x0000001f09027819 */ /* 0x004fc800000006ff */
[----:B------:R-:W2:Y:S02]  /*3a70*/  SYNCS.PHASECHK.TRANS64.TRYWAIT P0, [UR21+0x110], R2 ;  /* 0x00011002ff0075a7 */ /* 0x000ea40008001115 */
[----:B--23--:R-:W-:Y:S05]  /*3a80*/  @!P0 BRA `(.L_x_57) ;  /* 0x0000004c00848947 */ /* 0x00cfea0003800000 */
.L_x_150:
[----:B------:R-:W3:Y:S01]  /*3a90*/  LDS.128 R4, [UR21+0x150] ;  /* 0x00015015ff047984 */ /* 0x000ee20008000c00 */
[----:B------:R-:W-:Y:S01]  /*3aa0*/  ULEA UR25, UR24, UR21, 0x3 ;  /* 0x0000001518197291 */ /* 0x000fe2000f8e18ff */
[----:B--2---:R-:W-:Y:S01]  /*3ab0*/  SHF.L.U32 R2, R10, 0x1f, RZ ;  /* 0x0000001f0a027819 */ /* 0x004fe200000006ff */
[----:B------:R-:W-:Y:S01]  /*3ac0*/  @!PT LDS RZ, [RZ] ;  /* 0x00000000fffff984 */ /* 0x000fe20000000800 */
[----:B------:R-:W-:Y:S01]  /*3ad0*/  @!PT LDS RZ, [RZ] ;  /* 0x00000000fffff984 */ /* 0x000fe20000000800 */
[----:B------:R-:W-:Y:S01]  /*3ae0*/  @!PT LDS RZ, [RZ] ;  /* 0x00000000fffff984 */ /* 0x000fe20000000800 */
[----:B------:R-:W-:Y:S01]  /*3af0*/  @!PT LDS RZ, [RZ] ;  /* 0x00000000fffff984 */ /* 0x000fe20000000800 */
[----:B------:R2:W-:Y:S06]  /*3b00*/  MEMBAR.ALL.CTA ;  /* 0x0000000000007992 */ /* 0x0005ec0000008000 */
[----:B--2---:R-:W2:Y:S02]  /*3b10*/  FENCE.VIEW.ASYNC.S ;  /* 0x00000000000073c6 */ /* 0x004ea40000000000 */
[----:B--2---:R-:W-:Y:S01]  /*3b20*/  SYNCS.ARRIVE.TRANS64.RED.A1T0 RZ, [UR35], RZ ;  /* 0x000000ffffff79a7 */ /* 0x004fe20008100423 */
[----:B------:R-:W2:Y:S02]  /*3b30*/  SYNCS.PHASECHK.TRANS64.TRYWAIT P0, [UR25+0x130], R2 ;  /* 0x00013002ff0075a7 */ /* 0x000ea40008001119 */
[----:B--23--:R-:W-:Y:S05]  /*3b40*/  @!P0 BRA `(.L_x_58) ;  /* 0x0000004c006c8947 */ /* 0x00cfea0003800000 */
.L_x_152:
[----:B------:R-:W-:Y:S05]  /*3b50*/  BRA.U !UP4, `(.L_x_59) ;  /* 0x000000010cf87547 */ /* 0x000fea000b800000 */
[----:B--2---:R-:W-:Y:S01]  /*3b60*/  IMAD.U32 R0, RZ, RZ, UR24 ;  /* 0x00000018ff007e24 */ /* 0x004fe2000f8e00ff */
[----:B------:R-:W-:-:S04]  /*3b70*/  ULEA UR4, UR18, UR21, 0x3 ;  /* 0x0000001512047291 */ /* 0x000fc8000f8e18ff */
[----:B------:R-:W-:-:S05]  /*3b80*/  LEA R0, R0, R1, 0x2 ;  /* 0x0000000100007211 */ /* 0x000fca00078e10ff */
[----:B------:R2:W5:Y:S01]  /*3b90*/  LDL R2, [R0] ;  /* 0x0000000000027983 */ /* 0x0005620000100800 */
[----:B------:R-:W-:Y:S01]  /*3ba0*/  UPLOP3.LUT UP2, UPT, UPT, UPT, UPT, 0x40, 0x4 ;  /* 0x000000000004789c */ /* 0x000fe20003f4e870 */
[----:B------:R-:W-:Y:S01]  /*3bb0*/  UMOV UR20, UR36 ;  /* 0x0000002400147c82 */ /* 0x000fe20008000000 */
[----:B------:R-:W-:Y:S01]  /*3bc0*/  UMOV UR19, UR34 ;  /* 0x0000002200137c82 */ /* 0x000fe20008000000 */
[----:B------:R-:W-:Y:S01]  /*3bd0*/  UMOV UR5, UR18 ;  /* 0x0000001200057c82 */ /* 0x000fe20008000000 */
[----:B--2---:R-:W-:-:S04]  /*3be0*/  SHF.L.U32 R0, R8, 0x1f, RZ ;  /* 0x0000001f08007819 */ /* 0x004fc800000006ff */
[----:B------:R2:W3:Y:S03]  /*3bf0*/  SYNCS.PHASECHK.TRANS64.TRYWAIT P2, [UR4], R0 ;  /* 0x00000000ff0075a7 */ /* 0x0004e60008041104 */
.L_x_62:
[----:B------:R-:W-:Y:S02]  /*3c00*/  UIADD3 UR20, UPT, UPT, UR20, 0x1, URZ ;  /* 0x0000000114147890 */ /* 0x000fe4000fffe0ff */
[----:B------:R-:W-:Y:S02]  /*3c10*/  ULEA UR17, UR5, UR21, 0x3 ;  /* 0x0000001505117291 */ /* 0x000fe4000f8e18ff */
[----:B------:R-:W-:Y:S01]  /*3c20*/  UISETP.NE.AND UP3, UPT, UR20, URZ, UPT ;  /* 0x000000ff1400728c */ /* 0x000fe2000bf65270 */
[----:B--234-:R-:W-:Y:S10]  /*3c30*/  @P2 BRA `(.L_x_60) ;  /* 0x00000000000c2947 */ /* 0x01cff40003800000 */
[----:B------:R-:W-:Y:S04]  /*3c40*/  SHF.L.U32 R3, R8, 0x1f, RZ ;  /* 0x0000001f08037819 */ /* 0x000fe800000006ff */
[----:B------:R-:W3:Y:S02]  /*3c50*/  SYNCS.PHASECHK.TRANS64.TRYWAIT P0, [UR17], R3 ;  /* 0x00000003ff0075a7 */ /* 0x000ee40008001111 */
[----:B---3--:R-:W-:Y:S05]  /*3c60*/  @!P0 BRA `(.L_x_61) ;  /* 0x0000004c003c8947 */ /* 0x008fea0003800000 */
.L_x_60:
[----:B------:R-:W-:Y:S01]  /*3c70*/  UISETP.NE.AND UP0, UPT, UR19, 0x1, UPT ;  /* 0x000000011300788c */ /* 0x000fe2000bf05270 */
[----:B------:R-:W-:Y:S01]  /*3c80*/  PLOP3.LUT P2, PT, PT, PT, PT, 0x80, 0x8 ;  /* 0x000000000008781c */ /* 0x000fe20003f4f070 */
[----:B------:R-:W-:Y:S01]  /*3c90*/  UIADD3 UR4, UPT, UPT, UR5, 0x1, URZ ;  /* 0x0000000105047890 */ /* 0x000fe2000fffe0ff */
[----:B------:R-:W-:Y:S11]  /*3ca0*/  ELECT P1, URZ, PT ;  /* 0x0000000000ff782f */ /* 0x000ff60003820000 */
[----:B------:R-:W-:Y:S02]  /*3cb0*/  @!UPT UIADD3 URZ, UPT, UPT, URZ, URZ, URZ ;  /* 0x000000fffffff290 */ /* 0x000fe4000fffe0ff */
[----:B-----5:R-:W-:Y:S01]  /*3cc0*/  @P1 R2UR.BROADCAST UR8, R2 ;  /* 0x00000000020812ca */ /* 0x020fe200008e0000 */
[----:B------:R-:W-:Y:S01]  /*3cd0*/  UISETP.NE.AND UP1, UPT, UR4, 0xd, UPT ;  /* 0x0000000d0400788c */ /* 0x000fe2000bf25270 */
[----:B------:R-:W-:Y:S01]  /*3ce0*/  PLOP3.LUT P0, PT, PT, PT, UP0, 0x80, 0x8 ;  /* 0x000000000008781c */ /* 0x000fe20003f0f008 */
[----:B------:R-:W-:Y:S02]  /*3cf0*/  ULEA UR10, UR5, UR23, 0x9 ;  /* 0x00000017050a7291 */ /* 0x000fe4000f8e48ff */
[----:B------:R-:W-:Y:S02]  /*3d00*/  USEL UR6, URZ, 0x1, UP1 ;  /* 0x00000001ff067887 */ /* 0x000fe40008800000 */
[----:B------:R-:W-:Y:S02]  /*3d10*/  USEL UR18, UR4, URZ, UP1 ;  /* 0x000000ff04127287 */ /* 0x000fe40008800000 */
[----:B------:R-:W-:Y:S02]  /*3d20*/  ULEA UR14, UR5, UR22, 0x9 ;  /* 0x00000016050e7291 */ /* 0x000fe4000f8e48ff */
[----:B------:R-:W-:Y:S01]  /*3d30*/  @UP0 ULEA UR4, UR18, UR21, 0x3 ;  /* 0x0000001512040291 */ /* 0x000fe2000f8e18ff */
[----:B------:R-:W-:Y:S01]  /*3d40*/  LOP3.LUT R8, R8, UR6, RZ, 0x3c, !PT ;  /* 0x0000000608087c12 */ /* 0x000fe2000f8e3cff */
[----:B------:R-:W-:Y:S02]  /*3d50*/  UIADD3 UR6, UPT, UPT, UR10, 0x80, URZ ;  /* 0x000000800a067890 */ /* 0x000fe4000fffe0ff */
[----:B------:R-:W-:Y:S01]  /*3d60*/  UIADD3 UR12, UPT, UPT, UR10, 0x100, URZ ;  /* 0x000001000a0c7890 */ /* 0x000fe2000fffe0ff */
[----:B--2---:R-:W-:Y:S01]  /*3d70*/  @P0 SHF.L.U32 R0, R8, 0x1f, RZ ;  /* 0x0000001f08000819 */ /* 0x004fe200000006ff */
[----:B------:R-:W-:Y:S01]  /*3d80*/  UIADD3 UR19, UPT, UPT, UR19, -0x1, URZ ;  /* 0xffffffff13137890 */ /* 0x000fe2000fffe0ff */
[----:B------:R-:W-:Y:S02]  /*3d90*/  UMOV UR11, 0x40004040 ;  /* 0x40004040000b7882 */ /* 0x000fe40000000000 */
[----:B------:R4:W2:Y:S01]  /*3da0*/  @P0 SYNCS.PHASECHK.TRANS64.TRYWAIT P2, [UR4], R0 ;  /* 0x00000000ff0005a7 */ /* 0x0008a20008041104 */
[----:B------:R-:W-:Y:S11]  /*3db0*/  ELECT P0, URZ, PT ;  /* 0x0000000000ff782f */ /* 0x000ff60003800000 */
[----:B------:R-:W-:Y:S02]  /*3dc0*/  @!UPT UIADD3 URZ, UPT, UPT, URZ, URZ, URZ ;  /* 0x000000fffffff290 */ /* 0x000fe4000fffe0ff */
[C---:B------:R-:W-:Y:S01]  /*3dd0*/  @P0 R2UR.BROADCAST UR16, R2.reuse ;  /* 0x00000000021002ca */ /* 0x040fe200008e0000 */
[----:B------:R-:W-:Y:S01]  /*3de0*/  UIADD3 UR4, UPT, UPT, UR14, 0x80, URZ ;  /* 0x000000800e047890 */ /* 0x000fe2000fffe0ff */
[----:B------:R-:W-:Y:S01]  /*3df0*/  ELECT P0, URZ, PT ;  /* 0x0000000000ff782f */ /* 0x000fe20003800000 */
[----:B------:R-:W-:Y:S01]  /*3e00*/  UMOV UR15, 0x40004040 ;  /* 0x40004040000f7882 */ /* 0x000fe20000000000 */
[----:B------:R-:W-:Y:S01]  /*3e10*/  UMOV UR7, 0x40004040 ;  /* 0x4000404000077882 */ /* 0x000fe20000000000 */
[----:B------:R3:W-:Y:S01]  /*3e20*/  UTCHMMA gdesc[UR10], gdesc[UR14], tmem[UR8], tmem[UR32], idesc[UR33], UP2 ;  /* 0x00ff200e0a0075ea */ /* 0x0007e20009000008 */
[----:B------:R-:W-:Y:S01]  /*3e30*/  UPLOP3.LUT UP2, UPT, UPT, UPT, UPT, 0x80, 0x8 ;  /* 0x000000000008789c */ /* 0x000fe20003f4f070 */
[----:B------:R-:W-:Y:S01]  /*3e40*/  UMOV UR5, 0x40004040 ;  /* 0x4000404000057882 */ /* 0x000fe20000000000 */
[----:B------:R-:W-:Y:S01]  /*3e50*/  UMOV UR13, 0x40004040 ;  /* 0x40004040000d7882 */ /* 0x000fe20000000000 */
[----:B------:R-:W-:Y:S04]  /*3e60*/  UMOV UR9, 0x40004040 ;  /* 0x4000404000097882 */ /* 0x000fe80000000000 */
[----:B------:R1:W-:Y:S01]  /*3e70*/  UTCHMMA gdesc[UR6], gdesc[UR4], tmem[UR16], tmem[UR30], idesc[UR31], UPT ;  /* 0x00ff1e04060075ea */ /* 0x0003e2000b800010 */
[----:B---3--:R-:W-:Y:S01]  /*3e80*/  UIADD3 UR8, UPT, UPT, UR14, 0x100, URZ ;  /* 0x000001000e087890 */ /* 0x008fe2000fffe0ff */
[C---:B------:R-:W-:Y:S02]  /*3e90*/  @P0 R2UR.BROADCAST UR15, R2.reuse ;  /* 0x00000000020f02ca */ /* 0x040fe400008e0000 */
[----:B------:R-:W-:Y:S01]  /*3ea0*/  ELECT P0, URZ, PT ;  /* 0x0000000000ff782f */ /* 0x000fe20003800000 */
[----:B------:R-:W-:Y:S02]  /*3eb0*/  UIADD3 UR10, UPT, UPT, UR10, 0x180, URZ ;  /* 0x000001800a0a7890 */ /* 0x000fe4000fffe0ff */
[----:B-1----:R-:W-:Y:S10]  /*3ec0*/  UIADD3 UR6, UPT, UPT, UR14, 0x180, URZ ;  /* 0x000001800e067890 */ /* 0x002ff4000fffe0ff */
[----:B------:R-:W-:Y:S01]  /*3ed0*/  @P0 R2UR.BROADCAST UR14, R2 ;  /* 0x00000000020e02ca */ /* 0x000fe200008e0000 */
[----:B------:R-:W-:Y:S01]  /*3ee0*/  UIADD3 UR4, UPT, UPT, UR17, 0x68, URZ ;  /* 0x0000006811047890 */ /* 0x000fe2000fffe0ff */
[----:B------:R-:W-:Y:S01]  /*3ef0*/  UMOV UR5, UR18 ;  /* 0x0000001200057c82 */ /* 0x000fe20008000000 */
[----:B------:R4:W-:Y:S10]  /*3f00*/  UTCHMMA gdesc[UR12], gdesc[UR8], tmem[UR15], tmem[UR28], idesc[UR29], UPT ;  /* 0x00ff1c080c0075ea */ /* 0x0009f4000b80000f */
[----:B------:R4:W-:Y:S01]  /*3f10*/  UTCHMMA gdesc[UR10], gdesc[UR6], tmem[UR14], tmem[UR26], idesc[UR27], UPT ;  /* 0x00ff1a060a0075ea */ /* 0x0009e2000b80000e */
[----:B------:R4:W-:Y:S01]  /*3f20*/  UTCBAR [UR4], URZ ;  /* 0x000000ff040073e9 */ /* 0x0009e200080000ff */
[----:B------:R-:W-:Y:S05]  /*3f30*/  BRA.U UP3, `(.L_x_62) ;  /* 0xfffffffd03307547 */ /* 0x000fea000b83ffff */
.L_x_59:
[----:B----4-:R-:W-:Y:S01]  /*3f40*/  UIADD3 UR4, UPT, UPT, UR24, 0x1, URZ ;  /* 0x0000000118047890 */ /* 0x010fe2000fffe0ff */
[----:B------:R-:W-:Y:S01]  /*3f50*/  LOP3.LUT P0, RZ, R6, 0x1, RZ, 0xc0, !PT ;  /* 0x0000000106ff7812 */ /* 0x000fe2000780c0ff */
[----:B------:R-:W-:Y:S01]  /*3f60*/  UIADD3 UR5, UPT, UPT, UR25, 0x120, URZ ;  /* 0x0000012019057890 */ /* 0x000fe2000fffe0ff */
[----:B------:R-:W-:Y:S01]  /*3f70*/  LOP3.LUT R9, R9, 0x1, RZ, 0x3c, !PT ;  /* 0x0000000109097812 */ /* 0x000fe200078e3cff */
[----:B------:R-:W-:-:S04]  /*3f80*/  UISETP.NE.AND UP0, UPT, UR4, 0x2, UPT ;  /* 0x000000020400788c */ /* 0x000fc8000bf05270 */
[----:B------:R-:W-:Y:S02]  /*3f90*/  USEL UR6, URZ, 0x1, UP0 ;  /* 0x00000001ff067887 */ /* 0x000fe40008000000 */
[----:B------:R-:W-:Y:S01]  /*3fa0*/  USEL UR24, UR4, URZ, UP0 ;  /* 0x000000ff04187287 */ /* 0x000fe20008000000 */
[----:B------:R3:W-:Y:S03]  /*3fb0*/  UTCBAR [UR5], URZ ;  /* 0x000000ff050073e9 */ /* 0x0007e600080000ff */
[----:B------:R-:W-:Y:S01]  /*3fc0*/  LOP3.LUT R10, R10, UR6, RZ, 0x3c, !PT ;  /* 0x000000060a0a7c12 */ /* 0x000fe2000f8e3cff */
[----:B------:R-:W-:Y:S07]  /*3fd0*/  @P0 BRA `(.L_x_63) ;  /* 0xfffffff800a00947 */ /* 0x000fee000383ffff */
[----:B------:R-:W4:Y:S01]  /*3fe0*/  S2UR UR6, SR_CgaCtaId ;  /* 0x00000000000679c3 */ /* 0x000f220000008800 */
[----:B------:R-:W-:Y:S01]  /*3ff0*/  ELECT P0, URZ, PT ;  /* 0x0000000000ff782f */ /* 0x000fe20003800000 */
[----:B--2---:R-:W-:Y:S01]  /*4000*/  IMAD.MOV.U32 R0, RZ, RZ, 0x1 ;  /* 0x00000001ff007424 */ /* 0x004fe200078e00ff */
[----:B------:R-:W-:Y:S01]  /*4010*/  UIADD3 UR21, UPT, UPT, UR21, 0x130, URZ ;  /* 0x0000013015157890 */ /* 0x000fe2000fffe0ff */
[----:B------:R-:W-:Y:S01]  /*4020*/  SHF.L.U32 R2, R10, 0x1f, RZ ;  /* 0x0000001f0a027819 */ /* 0x000fe200000006ff */
[----:B------:R-:W-:-:S03]  /*4030*/  UMOV UR4, 0x40 ;  /* 0x0000004000047882 */ /* 0x000fc60000000000 */
[----:B------:R-:W-:Y:S01]  /*4040*/  UVIRTCOUNT.DEALLOC.SMPOOL 0x80 ;  /* 0x000000800000784c */ /* 0x000fe20000000000 */
[----:B----4-:R-:W-:Y:S02]  /*4050*/  ULEA UR6, UR6, UR4, 0x18 ;  /* 0x0000000406067291 */ /* 0x010fe4000f8ec0ff */
[----:B------:R-:W-:-:S07]  /*4060*/  ULEA UR4, UR24, UR21, 0x3 ;  /* 0x0000001518047291 */ /* 0x000fce000f8e18ff */
[----:B------:R2:W-:Y:S02]  /*4070*/  @P0 STS.U8 [UR6+0x1c], R0 ;  /* 0x00001c00ff000988 */ /* 0x0005e40008000006 */
[----:B------:R-:W4:Y:S02]  /*4080*/  SYNCS.PHASECHK.TRANS64.TRYWAIT P0, [UR4], R2 ;  /* 0x00000002ff0075a7 */ /* 0x000f240008001104 */
[----:B--2-4-:R-:W-:Y:S05]  /*4090*/  @!P0 BRA `(.L_x_64) ;  /* 0x0000004800488947 */ /* 0x014fea0003800000 */
.L_x_155:
[----:B------:R-:W-:-:S04]  /*40a0*/  UIADD3 UR4, UPT, UPT, UR24, 0x1, URZ ;  /* 0x0000000118047890 */ /* 0x000fc8000fffe0ff */
[----:B------:R-:W-:-:S04]  /*40b0*/  UISETP.NE.AND UP0, UPT, UR4, 0x2, UPT ;  /* 0x000000020400788c */ /* 0x000fc8000bf05270 */
[----:B---3--:R-:W-:Y:S02]  /*40c0*/  USEL UR5, URZ, 0x1, UP0 ;  /* 0x00000001ff057887 */ /* 0x008fe40008000000 */
[----:B------:R-:W-:-:S04]  /*40d0*/  USEL UR4, UR4, URZ, UP0 ;  /* 0x000000ff04047287 */ /* 0x000fc80008000000 */
[----:B------:R-:W-:Y:S01]  /*40e0*/  ULEA UR4, UR4, UR21, 0x3 ;  /* 0x0000001504047291 */ /* 0x000fe2000f8e18ff */
[----:B--2---:R-:W-:-:S04]  /*40f0*/  LOP3.LUT R2, R10, UR5, RZ, 0x3c, !PT ;  /* 0x000000050a027c12 */ /* 0x004fc8000f8e3cff */
[----:B------:R-:W-:-:S04]  /*4100*/  SHF.L.U32 R2, R2, 0x1f, RZ ;  /* 0x0000001f02027819 */ /* 0x000fc800000006ff */
[----:B------:R-:W2:Y:S02]  /*4110*/  SYNCS.PHASECHK.TRANS64.TRYWAIT P0, [UR4], R2 ;  /* 0x00000002ff0075a7 */ /* 0x000ea40008001104 */
[----:B--2---:R-:W-:Y:S05]  /*4120*/  @!P0 BRA `(.L_x_65) ;  /* 0x00000048003c8947 */ /* 0x004fea0003800000 */
.L_x_157:
[----:B------:R-:W-:Y:S01]  /*4130*/  NOP ;  /* 0x0000000000007918 */ /* 0x000fe20000000000 */
[----:B--2---:R-:W2:Y:S01]  /*4140*/  LDS R0, [UR6+0x14] ;  /* 0x00001406ff007984 */ /* 0x004ea20008000800 */
[----:B------:R-:W-:Y:S01]  /*4150*/  LOP3.LUT R3, R11, 0xffff, RZ, 0xc0, !PT ;  /* 0x0000ffff0b037812 */ /* 0x000fe200078ec0ff */
[----:B------:R-:W-:-:S03]  /*4160*/  IMAD.MOV.U32 R2, RZ, RZ, 0xffff ;  /* 0x0000ffffff027424 */ /* 0x000fc600078e00ff */
[----:B------:R-:W-:-:S04]  /*4170*/  SHF.R.U32.HI R3, RZ, 0x5, R3 ;  /* 0x00000005ff037819 */ /* 0x000fc80000011603 */
[----:B------:R-:W-:-:S04]  /*4180*/  SHF.L.U32 R2, R2, R3, RZ ;  /* 0x0000000302027219 */ /* 0x000fc800000006ff */
[----:B--2---:R-:W-:-:S04]  /*4190*/  LOP3.LUT R0, R0, R2, RZ, 0xc0, !PT ;  /* 0x0000000200007212 */ /* 0x004fc800078ec0ff */
[----:B------:R-:W-:Y:S01]  /*41a0*/  ISETP.NE.AND P0, PT, R0, R2, PT ;  /* 0x000000020000720c */ /* 0x000fe20003f05270 */
[----:B------:R-:W-:-:S05]  /*41b0*/  IMAD.MOV.U32 R0, RZ, RZ, 0x1 ;  /* 0x00000001ff007424 */ /* 0x000fca00078e00ff */
[----:B------:R-:W-:-:S07]  /*41c0*/  SHF.L.U32 R0, R0, R3, RZ ;  /* 0x0000000300007219 */ /* 0x000fce00000006ff */
[----:B------:R-:W-:Y:S05]  /*41d0*/  @P0 BRA `(.L_x_66) ;  /* 0x00000000005c0947 */ /* 0x000fea0003800000 */
[----:B------:R-:W2:Y:S02]  /*41e0*/  LDS R3, [UR6+0x18] ;  /* 0x00001806ff037984 */ /* 0x000ea40008000800 */
[----:B--2---:R-:W-:-:S04]  /*41f0*/  LOP3.LUT R3, R3, R0, RZ, 0xc0, !PT ;  /* 0x0000000003037212 */ /* 0x004fc800078ec0ff */
[----:B------:R-:W-:-:S13]  /*4200*/  ISETP.NE.AND P0, PT, R3, R0, PT ;  /* 0x000000000300720c */ /* 0x000fda0003f05270 */
[----:B------:R-:W-:Y:S05]  /*4210*/  @P0 BRA `(.L_x_67) ;  /* 0x0000000000400947 */ /* 0x000fea0003800000 */
[----:B------:R-:W-:Y:S01]  /*4220*/  R2UR UR4, R2 ;  /* 0x00000000020472ca */ /* 0x000fe200000e0000 */
[----:B------:R-:W2:Y:S01]  /*4230*/  S2R R3, SR_LANEID ;  /* 0x0000000000037919 */ /* 0x000ea20000000000 */
[----:B------:R-:W-:-:S04]  /*4240*/  LOP3.LUT R0, RZ, R0, RZ, 0x33, !PT ;  /* 0x00000000ff007212 */ /* 0x000fc800078e33ff */
[----:B------:R-:W3:Y:S07]  /*4250*/  REDUX UR7, R0 ;  /* 0x00000000000773c4 */ /* 0x000eee0000000000 */
[----:B------:R-:W-:-:S03]  /*4260*/  ULOP3.LUT UR5, URZ, UR4, URZ, 0x33, !UPT ;  /* 0x00000004ff057292 */ /* 0x000fc6000f8e33ff */
[----:B------:R-:W-:Y:S02]  /*4270*/  VOTEU.ANY UR4, UPT, PT ;  /* 0x0000000000047886 */ /* 0x000fe400038e0100 */
[----:B------:R-:W-:Y:S01]  /*4280*/  UFLO.U32 UR4, UR4 ;  /* 0x00000004000472bd */ /* 0x000fe200080e0000 */
[----:B------:R-:W-:-:S04]  /*4290*/  IMAD.U32 R2, RZ, RZ, UR5 ;  /* 0x00000005ff027e24 */ /* 0x000fc8000f8e00ff */
[----:B------:R-:W4:Y:S02]  /*42a0*/  REDUX UR8, R2 ;  /* 0x00000000020873c4 */ /* 0x000f240000000000 */
[----:B------:R1:W-:Y:S01]  /*42b0*/  UTCATOMSWS.AND URZ, UR5 ;  /* 0x0000000500ff79e3 */ /* 0x0003e20008000000 */
[----:B---3--:R-:W-:Y:S01]  /*42c0*/  IMAD.U32 R0, RZ, RZ, UR7 ;  /* 0x00000007ff007e24 */ /* 0x008fe2000f8e00ff */
[----:B--2---:R-:W-:Y:S01]  /*42d0*/  ISETP.EQ.U32.AND P0, PT, R3, UR4, PT ;  /* 0x0000000403007c0c */ /* 0x004fe2000bf02070 */
[----:B----4-:R-:W-:-:S12]  /*42e0*/  IMAD.U32 R2, RZ, RZ, UR8 ;  /* 0x00000008ff027e24 */ /* 0x010fd8000f8e00ff */
[----:B------:R2:W-:Y:S04]  /*42f0*/  @P0 ATOMS.AND RZ, [UR6+0x14], R2 ;  /* 0x00001402ffff098c */ /* 0x0005e8000a800006 */
[----:B------:R2:W-:Y:S01]  /*4300*/  @P0 ATOMS.AND RZ, [UR6+0x18], R0 ;  /* 0x00001800ffff098c */ /* 0x0005e2000a800006 */
[----:B-1----:R-:W-:Y:S05]  /*4310*/  BRA `(.L_x_68) ;  /* 0x0000000000147947 */ /* 0x002fea0003800000 */
.L_x_67:
[----:B------:R-:W-:Y:S02]  /*4320*/  MOV R2, 0x4340 ;  /* 0x0000434000027802 */ /* 0x000fe40000000f00 */
[----:B-1---5:R-:W-:Y:S05]  /*4330*/  CALL.REL.NOINC `($__internal_0_$__cuda_sm10x_tcgen05_guardrail_trap_col_being_dealloced_not_returned_by_alloc) ;  /* 0x0000004800b07944 */ /* 0x022fea0003c00000 */
[----:B------:R-:W-:Y:S05]  /*4340*/  BRA `(.L_x_68) ;  /* 0x0000000000087947 */ /* 0x000fea0003800000 */
.L_x_66:
[----:B------:R-:W-:Y:S02]  /*4350*/  MOV R2, 0x4370 ;  /* 0x0000437000027802 */ /* 0x000fe40000000f00 */
[----:B-1---5:R-:W-:Y:S05]  /*4360*/  CALL.REL.NOINC `($__internal_2_$__cuda_sm10x_tcgen05_guardrail_trap_unallocated_columns_being_dealloced) ;  /* 0x0000004800bc7944 */ /* 0x022fea0003c00000 */
.L_x_68:
[----:B------:R-:W-:Y:S01]  /*4370*/  NOP ;  /* 0x0000000000007918 */ /* 0x000fe20000000000 */
[----:B------:R-:W-:Y:S05]  /*4380*/  EXIT ;  /* 0x000000000000794d */ /* 0x000fea0003800000 */
.L_x_52:
[----:B------:R-:W2:Y:S01]  /*4390*/  LDCU UR5, c[0x0][0x384] ;  /* 0x00007080ff0577ac */ /* 0x000ea20008000800 */
[----:B------:R-:W-:Y:S02]  /*43a0*/  UISETP.NE.OR UP0, UPT, UR15, 0x3, !UP2 ;  /* 0x000000030f00788c */ /* 0x000fe4000d705670 */
[----:B--2---:R-:W-:-:S07]  /*43b0*/  UIADD3 UR5, UPT, UPT, UR5, 0x3f, URZ ;  /* 0x0000003f05057890 */ /* 0x004fce000fffe0ff */
[----:B------:R-:W-:Y:S05]  /*43c0*/  BRA.U UP0, `(.L_x_69) ;  /* 0x0000001500087547 */ /* 0x000fea000b800000 */
[----:B------:R-:W-:Y:S01]  /*43d0*/  USHF.R.S32.HI UR4, URZ, 0x1f, UR5 ;  /* 0x0000001fff047899 */ /* 0x000fe20008011405 */
[----:B------:R-:W2:Y:S01]  /*43e0*/  S2UR UR6, SR_CgaCtaId ;  /* 0x00000000000679c3 */ /* 0x000ea20000008800 */
[----:B------:R-:W3:Y:S01]  /*43f0*/  LDCU UR34, c[0x0][0x370] ;  /* 0x00006e00ff2277ac */ /* 0x000ee20008000800 */
[----:B------:R-:W-:Y:S01]  /*4400*/  R2UR UR41, R48 ;  /* 0x00000000302972ca */ /* 0x000fe200000e0000 */
[----:B------:R-:W-:Y:S01]  /*4410*/  IMAD.MOV.U32 R12, RZ, RZ, 0x1 ;  /* 0x00000001ff0c7424 */ /* 0x000fe200078e00ff */
[----:B------:R-:W-:Y:S01]  /*4420*/  R2UR UR40, R49 ;  /* 0x00000000312872ca */ /* 0x000fe200000e0000 */
[----:B------:R-:W-:Y:S01]  /*4430*/  ULEA.HI UR4, UR4, UR5, URZ, 0x6 ;  /* 0x0000000504047291 */ /* 0x000fe2000f8f30ff */
[----:B------:R-:W-:Y:S01]  /*4440*/  IMAD.MOV.U32 R11, RZ, RZ, RZ ;  /* 0x000000ffff0b7224 */ /* 0x000fe200078e00ff */
[----:B------:R-:W3:Y:S01]  /*4450*/  LDCU.128 UR28, c[0x0][0xb10] ;  /* 0x00016200ff1c77ac */ /* 0x000ee20008000c00 */
[----:B------:R-:W4:Y:S01]  /*4460*/  LDC.64 R18, c[0x0][0x348] ;  /* 0x0000d200ff127b82 */ /* 0x000f220000000a00 */
[----:B------:R-:W-:Y:S01]  /*4470*/  IMAD.MOV.U32 R8, RZ, RZ, 0x1000 ;  /* 0x00001000ff087424 */ /* 0x000fe200078e00ff */
[----:B------:R-:W-:Y:S01]  /*4480*/  USHF.R.S32.HI UR26, URZ, 0x6, UR4 ;  /* 0x00000006ff1a7899 */ /* 0x000fe20008011404 */
[----:B------:R-:W1:Y:S05]  /*4490*/  LDCU UR33, c[0x0][0x374] ;  /* 0x00006e80ff2177ac */ /* 0x000e6a0008000800 */
[----:B------:R-:W-:Y:S01]  /*44a0*/  IMAD.U32 R0, RZ, RZ, UR26 ;  /* 0x0000001aff007e24 */ /* 0x000fe2000f8e00ff */
[----:B------:R-:W3:Y:S04]  /*44b0*/  LDCU UR4, c[0x0][0xb30] ;  /* 0x00016600ff0477ac */ /* 0x000ee80008000800 */
[-C--:B------:R-:W-:Y:S01]  /*44c0*/  IABS R2, R0.reuse ;  /* 0x0000000000027213 */ /* 0x080fe20000000000 */
[----:B------:R-:W1:Y:S01]  /*44d0*/  LDCU UR18, c[0x0][0xb0c] ;  /* 0x00016180ff1277ac */ /* 0x000e620008000800 */
[----:B------:R-:W-:-:S02]  /*44e0*/  IABS R0, R0 ;  /* 0x0000000000007213 */ /* 0x000fc40000000000 */
[----:B------:R-:W-:Y:S01]  /*44f0*/  R2UR UR25, R2 ;  /* 0x00000000021972ca */ /* 0x000fe200000e0000 */
[----:B------:R-:W-:Y:S01]  /*4500*/  UMOV UR22, 0x400 ;  /* 0x0000040000167882 */ /* 0x000fe20000000000 */
[----:B------:R-:W4:Y:S01]  /*4510*/  LDC.64 R2, c[0x0][0x888] ;  /* 0x00022200ff027b82 */ /* 0x000f220000000a00 */
[----:B------:R-:W4:Y:S01]  /*4520*/  LDCU UR46, c[0x0][0xb20] ;  /* 0x00016400ff2e77ac */ /* 0x000f220008000800 */
[----:B------:R-:W-:Y:S01]  /*4530*/  IMAD.MOV R0, RZ, RZ, -R0 ;  /* 0x000000ffff007224 */ /* 0x000fe200078e0a00 */
[----:B------:R-:W4:Y:S04]  /*4540*/  LDCU UR32, c[0x0][0x388] ;  /* 0x00007100ff2077ac */ /* 0x000f280008000800 */
[----:B------:R-:W-:Y:S01]  /*4550*/  R2UR UR42, R0 ;  /* 0x00000000002a72ca */ /* 0x000fe200000e0000 */
[----:B--2---:R-:W-:-:S03]  /*4560*/  ULEA UR22, UR6, UR22, 0x18 ;  /* 0x0000001606167291 */ /* 0x004fc6000f8ec0ff */
[----:B------:R-:W2:Y:S01]  /*4570*/  I2F.RP R4, UR25 ;  /* 0x0000001900047d06 */ /* 0x000ea20008209400 */
[----:B---3--:R-:W-:Y:S02]  /*4580*/  UISETP.NE.AND UP2, UPT, UR4, 0x1, UPT ;  /* 0x000000010400788c */ /* 0x008fe4000bf45270 */
[----:B------:R-:W-:Y:S02]  /*4590*/  UIMAD.WIDE.U32 UR10, UR34, UR28, URZ ;  /* 0x0000001c220a72a5 */ /* 0x000fe4000f8e00ff */
[----:B-1----:R-:W-:Y:S01]  /*45a0*/  UIMAD.WIDE.U32 UR8, UR33, UR31, URZ ;  /* 0x0000001f210872a5 */ /* 0x002fe2000f8e00ff */
[----:B------:R-:W-:Y:S01]  /*45b0*/  UMOV UR4, URZ ;  /* 0x000000ff00047c82 */ /* 0x000fe20008000000 */
[----:B------:R-:W-:Y:S02]  /*45c0*/  UIADD3 UR35, UPT, UPT, UR22, 0x118, URZ ;  /* 0x0000011816237890 */ /* 0x000fe4000fffe0ff */
[----:B------:R-:W-:Y:S02]  /*45d0*/  UISETP.GE.AND UP0, UPT, UR39, 0x1, UPT ;  /* 0x000000012700788c */ /* 0x000fe4000bf06270 */
[----:B------:R-:W-:Y:S01]  /*45e0*/  UISETP.NE.AND UP0, UPT, UR18, 0x1, UPT ;  /* 0x000000011200788c */ /* 0x000fe2000bf05270 */
[----:B----4-:R-:W-:Y:S01]  /*45f0*/  ISETP.NE.U32.AND P0, PT, R2, RZ, PT ;  /* 0x000000ff0200720c */ /* 0x010fe20003f05070 */
[----:B------:R-:W-:Y:S01]  /*4600*/  UMOV UR38, UR11 ;  /* 0x0000000b00267c82 */ /* 0x000fe20008000000 */
[----:B--2---:R-:W1:Y:S01]  /*4610*/  MUFU.RCP R4, R4 ;  /* 0x0000000400047308 */ /* 0x004e620000001000 */
[----:B------:R-:W-:Y:S01]  /*4620*/  UMOV UR37, UR9 ;  /* 0x0000000900257c82 */ /* 0x000fe20008000000 */
[----:B------:R-:W-:Y:S01]  /*4630*/  ISETP.NE.AND.EX P0, PT, R3, RZ, PT, P0 ;  /* 0x000000ff0300720c */ /* 0x000fe20003f05300 */
[----:B------:R-:W-:Y:S01]  /*4640*/  UISETP.NE.AND UP0, UPT, UR30, 0x1, UPT ;  /* 0x000000011e00788c */ /* 0x000fe2000bf05270 */
[----:B------:R-:W2:Y:S01]  /*4650*/  LDC.64 R2, c[0x0][0x890] ;  /* 0x00022400ff027b82 */ /* 0x000ea20000000a00 */
[----:B------:R-:W-:Y:S01]  /*4660*/  UMOV UR24, URZ ;  /* 0x000000ff00187c82 */ /* 0x000fe20008000000 */
[----:B------:R-:W-:-:S02]  /*4670*/  UPLOP3.LUT UP1, UPT, UPT, UPT, UPT, 0x40, 0x4 ;  /* 0x000000000004789c */ /* 0x000fc40003f2e870 */
[----:B------:R-:W-:Y:S01]  /*4680*/  UISETP.NE.AND UP6, UPT, UR39, 0x1, UPT ;  /* 0x000000012700788c */ /* 0x000fe2000bfc5270 */
[----:B------:R-:W3:Y:S01]  /*4690*/  LDCU.64 UR16, c[0x0][0xb28] ;  /* 0x00016500ff1077ac */ /* 0x000ee20008000a00 */
[----:B------:R-:W-:Y:S02]  /*46a0*/  UPRMT UR35, URZ, 0x654, UR35 ;  /* 0x00000654ff237896 */ /* 0x000fe40008000023 */
[----:B------:R-:W-:Y:S01]  /*46b0*/  USHF.R.U32.HI UR38, URZ, UR29, UR38 ;  /* 0x0000001dff267299 */ /* 0x000fe20008011626 */
[----:B-1----:R-:W-:Y:S01]  /*46c0*/  VIADD R4, R4, 0xffffffe ;  /* 0x0ffffffe04047836 */ /* 0x002fe20000000000 */
[----:B------:R-:W-:Y:S02]  /*46d0*/  USHF.R.U32.HI UR37, URZ, UR46, UR37 ;  /* 0x0000002eff257299 */ /* 0x000fe40008011625 */
[----:B------:R-:W-:Y:S02]  /*46e0*/  UISETP.NE.AND UP0, UPT, UR32, URZ, UPT ;  /* 0x000000ff2000728c */ /* 0x000fe4000bf05270 */
[----:B------:R-:W-:Y:S01]  /*46f0*/  UISETP.NE.AND UP5, UPT, UR26, URZ, UPT ;  /* 0x000000ff1a00728c */ /* 0x000fe2000bfa5270 */
[----:B------:R-:W1:Y:S01]  /*4700*/  F2I.FTZ.U32.TRUNC.NTZ R4, R4 ;  /* 0x0000000400047305 */ /* 0x000e62000021f000 */
[----:B------:R-:W-:Y:S01]  /*4710*/  VOTEU.ANY UP4, P0 ;  /* 0x0000000000ff7886 */ /* 0x000fe20000080100 */
[----:B-1----:R-:W-:-:S13]  /*4720*/  R2UR UR5, R4 ;  /* 0x00000000040572ca */ /* 0x002fda00000e0000 */
[----:B------:R-:W-:-:S04]  /*4730*/  UIADD3 UR6, UPT, UPT, URZ, -UR5, URZ ;  /* 0x80000005ff067290 */ /* 0x000fc8000fffe0ff */
[----:B------:R-:W-:-:S04]  /*4740*/  UIMAD UR6, UR6, UR25, URZ ;  /* 0x00000019060672a4 */ /* 0x000fc8000f8e02ff */
[----:B------:R-:W-:-:S07]  /*4750*/  UIMAD.WIDE.U32 UR6, UR5, UR6, UR4 ;  /* 0x00000006050672a5 */ /* 0x000fce000f8e0004 */
[----:B--23--:R-:W-:-:S05]  /*4760*/  UMOV UR36, UR7 ;  /* 0x0000000700247c82 */ /* 0x00cfca0008000000 */
.L_x_78:
[----:B------:R-:W-:Y:S04]  /*4770*/  SHF.L.U32 R4, R11, 0x1f, RZ ;  /* 0x0000001f0b047819 */ /* 0x000fe800000006ff */
[----:B-1----:R-:W1:Y:S02]  /*4780*/  SYNCS.PHASECHK.TRANS64.TRYWAIT P0, [UR22+0x110], R4 ;  /* 0x00011004ff0075a7 */ /* 0x002e640008001116 */
[----:B-1----:R-:W-:Y:S05]  /*4790*/  @!P0 BRA `(.L_x_70) ;  /* 0x0000004000b88947 */ /* 0x002fea0003800000 */
.L_x_159:
[----:B-1----:R-:W1:Y:S01]  /*47a0*/  LDS.128 R4, [UR22+0x150] ;  /* 0x00015016ff047984 */ /* 0x002e620008000c00 */
[----:B------:R-:W-:Y:S01]  /*47b0*/  @!PT LDS RZ, [RZ] ;  /* 0x00000000fffff984 */ /* 0x000fe20000000800 */
[----:B------:R-:W-:Y:S01]  /*47c0*/  @!PT LDS RZ, [RZ] ;  /* 0x00000000fffff984 */ /* 0x000fe20000000800 */
[----:B------:R-:W-:Y:S01]  /*47d0*/  @!PT LDS RZ, [RZ] ;  /* 0x00000000fffff984 */ /* 0x000fe20000000800 */
[----:B------:R-:W-:Y:S01]  /*47e0*/  @!PT LDS RZ, [RZ] ;  /* 0x00000000fffff984 */ /* 0x000fe20000000800 */
[----:B------:R2:W-:Y:S06]  /*47f0*/  MEMBAR.ALL.CTA ;  /* 0x0000000000007992 */ /* 0x0005ec0000008000 */
[----:B--2---:R-:W2:Y:S02]  /*4800*/  FENCE.VIEW.ASYNC.S ;  /* 0x00000000000073c6 */ /* 0x004ea40000000000 */
[----:B--2---:R-:W-:Y:S01]  /*4810*/  SYNCS.ARRIVE.TRANS64.RED.A1T0 RZ, [UR35], RZ ;  /* 0x000000ffffff79a7 */ /* 0x004fe20008100423 */
[----:B-1----:R-:W-:Y:S11]  /*4820*/  LOP3.LUT P0, RZ, R6, 0x1, RZ, 0xc0, !PT ;  /* 0x0000000106ff7812 */ /* 0x002ff6000780c0ff */
[----:B------:R-:W-:Y:S02]  /*4830*/  @!UPT UIADD3 URZ, UPT, UPT, URZ, URZ, URZ ;  /* 0x000000fffffff290 */ /* 0x000fe4000fffe0ff */
[----:B------:R-:W-:Y:S01]  /*4840*/  VOTEU.ANY UP0, P0 ;  /* 0x0000000000ff7886 */ /* 0x000fe20000000100 */
[----:B------:R-:W-:Y:S11]  /*4850*/  PLOP3.LUT P0, PT, PT, PT, UP0, 0x80, 0x8 ;  /* 0x000000000008781c */ /* 0x000ff60003f0f008 */
[----:B------:R-:W-:Y:S02]  /*4860*/  @!UPT UIADD3 URZ, UPT, UPT, URZ, URZ, URZ ;  /* 0x000000fffffff290 */ /* 0x000fe4000fffe0ff */
[----:B------:R-:W-:Y:S02]  /*4870*/  @P0 MOV R9, R4 ;  /* 0x0000000400090202 */ /* 0x000fe40000000f00 */
[----:B------:R-:W-:Y:S02]  /*4880*/  @P0 LOP3.LUT R0, R5, 0xffff, RZ, 0xc0, !PT ;  /* 0x0000ffff05000812 */ /* 0x000fe400078ec0ff */
[----:B------:R-:W-:Y:S02]  /*4890*/  @P0 R2UR UR5, R9 ;  /* 0x00000000090502ca */ /* 0x000fe400000e0000 */
[----:B------:R-:W-:Y:S11]  /*48a0*/  @P0 R2UR UR4, R0 ;  /* 0x00000000000402ca */ /* 0x000ff600000e0000 */
[----:B------:R-:W-:Y:S02]  /*48b0*/  @UP0 UMOV UR15, UR5 ;  /* 0x00000005000f0c82 */ /* 0x000fe40008000000 */
[----:B------:R-:W-:Y:S01]  /*48c0*/  @UP0 UMOV UR14, UR4 ;  /* 0x00000004000e0c82 */ /* 0x000fe20008000000 */
[----:B------:R-:W-:Y:S09]  /*48d0*/  UISETP.GE.AND UP0, UPT, UR39, 0x1, UPT ;  /* 0x000000012700788c */ /* 0x000ff2000bf06270 */
[----:B------:R-:W-:Y:S05]  /*48e0*/  BRA.U !UP0, `(.L_x_71) ;  /* 0x0000000108b47547 */ /* 0x000fea000b800000 */
[----:B------:R-:W-:Y:S02]  /*48f0*/  UIMAD.WIDE.U32 UR8, UR14, UR31, URZ ;  /* 0x0000001f0e0872a5 */ /* 0x000fe4000f8e00ff */
[----:B------:R-:W-:Y:S02]  /*4900*/  UP2UR UR19, UPR, URZ, 0x2 ;  /* 0x00000002ff137883 */ /* 0x000fe40008000000 */
[----:B------:R-:W-:Y:S02]  /*4910*/  UISETP.NE.AND UP1, UPT, UR30, 0x1, UPT ;  /* 0x000000011e00788c */ /* 0x000fe4000bf25270 */
[----:B------:R-:W-:Y:S02]  /*4920*/  UIMAD.WIDE.U32 UR10, UR15, UR28, URZ ;  /* 0x0000001c0f0a72a5 */ /* 0x000fe4000f8e00ff */
[----:B------:R-:W-:Y:S02]  /*4930*/  USEL UR4, UR33, UR37, !UP1 ;  /* 0x0000002521047287 */ /* 0x000fe4000c800000 */
[----:B------:R-:W-:Y:S02]  /*4940*/  UISETP.NE.AND UP0, UPT, UR18, 0x1, UPT ;  /* 0x000000011200788c */ /* 0x000fe4000bf05270 */
[----:B------:R-:W-:Y:S02]  /*4950*/  UIMAD.WIDE.U32 UR12, UR4, UR16, URZ ;  /* 0x00000010040c72a5 */ /* 0x000fe4000f8e00ff */
[----:B------:R-:W-:Y:S01]  /*4960*/  USEL UR7, UR34, UR38, !UP0 ;  /* 0x0000002622077287 */ /* 0x000fe2000c000000 */
[----:B------:R-:W-:Y:S02]  /*4970*/  UMOV UR5, UR9 ;  /* 0x0000000900057c82 */ /* 0x000fe40008000000 */
[----:B------:R-:W-:Y:S02]  /*4980*/  USHF.R.U32.HI UR6, URZ, UR46, UR5 ;  /* 0x0000002eff067299 */ /* 0x000fe40008011605 */
[----:B------:R-:W-:Y:S02]  /*4990*/  UIMAD.WIDE.U32 UR20, UR7, UR16, URZ ;  /* 0x00000010071472a5 */ /* 0x000fe4000f8e00ff */
[----:B------:R-:W-:Y:S02]  /*49a0*/  USEL UR6, UR14, UR6, !UP1 ;  /* 0x000000060e067287 */ /* 0x000fe4000c800000 */
[----:B------:R-:W-:Y:S01]  /*49b0*/  UISETP.NE.AND UP1, UPT, UR19, URZ, UPT ;  /* 0x000000ff1300728c */ /* 0x000fe2000bf25270 */
[----:B------:R-:W-:Y:S01]  /*49c0*/  UMOV UR5, UR11 ;  /* 0x0000000b00057c82 */ /* 0x000fe20008000000 */
[----:B------:R-:W-:Y:S02]  /*49d0*/  UIMAD.WIDE.U32 UR10, UR6, UR16, URZ ;  /* 0x00000010060a72a5 */ /* 0x000fe4000f8e00ff */
[----:B------:R-:W-:Y:S03]  /*49e0*/  USHF.R.U32.HI UR8, URZ, UR29, UR5 ;  /* 0x0000001dff087299 */ /* 0x000fe60008011605 */
[----:B------:R-:W-:Y:S02]  /*49f0*/  UMOV UR5, UR13 ;  /* 0x0000000d00057c82 */ /* 0x000fe40008000000 */
[----:B------:R-:W-:Y:S03]  /*4a00*/  @UP6 USHF.R.U32.HI UR4, URZ, UR17, UR5 ;  /* 0x00000011ff046299 */ /* 0x000fe60008011605 */
[----:B------:R-:W-:Y:S01]  /*4a10*/  UMOV UR5, UR21 ;  /* 0x0000001500057c82 */ /* 0x000fe20008000000 */
[----:B------:R-:W-:Y:S02]  /*4a20*/  UIMAD UR4, UR39, UR4, URZ ;  /* 0x00000004270472a4 */ /* 0x000fe4000f8e02ff */
[----:B------:R-:W-:Y:S02]  /*4a30*/  @UP6 USHF.R.U32.HI UR7, URZ, UR17, UR5 ;  /* 0x00000011ff076299 */ /* 0x000fe40008011605 */
[----:B------:R-:W-:Y:S02]  /*4a40*/  USEL UR5, UR15, UR8, !UP0 ;  /* 0x000000080f057287 */ /* 0x000fe4000c000000 */
[----:B------:R-:W-:Y:S02]  /*4a50*/  UIMAD UR8, UR39, UR7, URZ ;  /* 0x00000007270872a4 */ /* 0x000fe4000f8e02ff */
[----:B------:R-:W-:Y:S03]  /*4a60*/  UISETP.GE.AND UP0, UPT, UR6, UR4, UPT ;  /* 0x000000040600728c */ /* 0x000fe6000bf06270 */
[----:B------:R-:W-:Y:S01]  /*4a70*/  UMOV UR4, UR11 ;  /* 0x0000000b00047c82 */ /* 0x000fe20008000000 */
[----:B------:R-:W-:Y:S02]  /*4a80*/  UISETP.GE.OR UP0, UPT, UR5, UR8, UP0 ;  /* 0x000000080500728c */ /* 0x000fe40008706670 */
[----:B------:R-:W-:Y:S02]  /*4a90*/  USHF.R.U32.HI UR4, URZ, UR17, UR4 ;  /* 0x00000011ff047299 */ /* 0x000fe40008011604 */
[----:B------:R-:W-:Y:S02]  /*4aa0*/  UIMAD.WIDE.U32 UR8, UR5, UR16, URZ ;  /* 0x00000010050872a5 */ /* 0x000fe4000f8e00ff */
[----:B------:R-:W-:Y:S04]  /*4ab0*/  USEL UR10, UR6, UR4, !UP6 ;  /* 0x00000004060a7287 */ /* 0x000fe8000f000000 */
[----:B------:R-:W-:Y:S01]  /*4ac0*/  UIADD3 UR11, UPT, UPT, -UR10, URZ, URZ ;  /* 0x000000ff0a0b7290 */ /* 0x000fe2000fffe1ff */
[----:B------:R-:W-:Y:S02]  /*4ad0*/  @!UP0 UMOV UR4, UR9 ;  /* 0x0000000900048c82 */ /* 0x000fe40008000000 */
[----:B------:R-:W-:Y:S02]  /*4ae0*/  @!UP0 USHF.R.U32.HI UR4, URZ, UR17, UR4 ;  /* 0x00000011ff048299 */ /* 0x000fe40008011604 */
[----:B------:R-:W-:Y:S02]  /*4af0*/  UIMAD UR8, UR39, UR11, UR6 ;  /* 0x0000000b270872a4 */ /* 0x000fe4000f8e0206 */
[----:B------:R-:W-:Y:S04]  /*4b00*/  @!UP0 USEL UR4, UR5, UR4, !UP6 ;  /* 0x0000000405048287 */ /* 0x000fe8000f000000 */
[----:B------:R-:W-:Y:S02]  /*4b10*/  @!UP0 UIMAD UR8, UR7, UR8, UR4 ;  /* 0x00000008070882a4 */ /* 0x000fe4000f8e0204 */
[----:B------:R-:W-:Y:S02]  /*4b20*/  @!UP0 UIADD3 UR9, UPT, UPT, UR10, -UR4, URZ ;  /* 0x800000040a098290 */ /* 0x000fe4000fffe0ff */
[----:B------:R-:W-:Y:S02]  /*4b30*/  UIADD3 UR4, UPT, UPT, -UR5, URZ, URZ ;  /* 0x000000ff05047290 */ /* 0x000fe4000fffe1ff */
[----:B------:R-:W-:Y:S02]  /*4b40*/  UIADD3 UR7, UPT, UPT, -UR6, URZ, URZ ;  /* 0x000000ff06077290 */ /* 0x000fe4000fffe1ff */
[----:B------:R-:W-:Y:S02]  /*4b50*/  @!UP0 UIMAD UR6, UR9, UR39, UR5 ;  /* 0x00000027090682a4 */ /* 0x000fe4000f8e0205 */
[----:B------:R-:W-:Y:S02]  /*4b60*/  UIMAD UR15, UR18, UR4, UR15 ;  /* 0x00000004120f72a4 */ /* 0x000fe4000f8e020f */
[----:B------:R-:W-:Y:S01]  /*4b70*/  UIMAD UR4, UR30, UR7, UR14 ;  /* 0x000000071e0472a4 */ /* 0x000fe2000f8e020e */
[----:B------:R-:W-:Y:S02]  /*4b80*/  @!UP0 UMOV UR5, UR8 ;  /* 0x0000000800058c82 */ /* 0x000fe40008000000 */
[----:B------:R-:W-:Y:S02]  /*4b90*/  UIMAD UR15, UR5, UR18, UR15 ;  /* 0x00000012050f72a4 */ /* 0x000fe4000f8e020f */
[----:B------:R-:W-:Y:S11]  /*4ba0*/  UIMAD UR14, UR6, UR30, UR4 ;  /* 0x0000001e060e72a4 */ /* 0x000ff6000f8e0204 */
[----:B------:R-:W-:Y:S01]  /*4bb0*/  @!UPT UIADD3 URZ, UPT, UPT, URZ, URZ, URZ ;  /* 0x000000fffffff290 */ /* 0x000fe2000fffe0ff */
.L_x_71:
[----:B------:R-:W1:Y:S01]  /*4bc0*/  @!UP2 LDCU.128 UR8, c[0x0][0xb10] ;  /* 0x00016200ff08a7ac */ /* 0x000e620008000c00 */
[----:B------:R-:W-:Y:S04]  /*4bd0*/  MOV R0, UR23 ;  /* 0x0000001700007c02 */ /* 0x000fe80008000f00 */
[----:B------:R-:W-:Y:S01]  /*4be0*/  IABS R0, R0 ;  /* 0x0000000000007213 */ /* 0x000fe20000000000 */
[----:B------:R-:W2:Y:S01]  /*4bf0*/  @!UP2 LDCU UR5, c[0x0][0xb0c] ;  /* 0x00016180ff05a7ac */ /* 0x000ea20008000800 */
[----:B-1----:R-:W-:Y:S07]  /*4c00*/  UIMAD.WIDE.U32 UR6, UR15, UR8, URZ ;  /* 0x000000080f0672a5 */ /* 0x002fee000f8e00ff */
[----:B------:R-:W-:Y:S01]  /*4c10*/  @!UP2 UMOV UR4, UR7 ;  /* 0x000000070004ac82 */ /* 0x000fe20008000000 */
[----:B--2---:R-:W-:Y:S02]  /*4c20*/  @!UP2 UISETP.NE.AND UP0, UPT, UR5, 0x1, UPT ;  /* 0x000000010500a88c */ /* 0x004fe4000bf05270 */
[----:B------:R-:W-:Y:S02]  /*4c30*/  @!UP2 USHF.R.U32.HI UR4, URZ, UR9, UR4 ;  /* 0x00000009ff04a299 */ /* 0x000fe40008011604 */
[----:B------:R-:W-:Y:S02]  /*4c40*/  UIMAD.WIDE.U32 UR6, UR14, UR11, URZ ;  /* 0x0000000b0e0672a5 */ /* 0x000fe4000f8e00ff */
[----:B------:R-:W-:Y:S02]  /*4c50*/  @!UP2 USEL UR8, UR15, UR4, !UP0 ;  /* 0x000000040f08a287 */ /* 0x000fe4000c000000 */
[----:B------:R-:W-:Y:S03]  /*4c60*/  @!UP2 UISETP.NE.AND UP0, UPT, UR10, 0x1, UPT ;  /* 0x000000010a00a88c */ /* 0x000fe6000bf05270 */
[----:B------:R-:W-:Y:S02]  /*4c70*/  @!UP2 UMOV UR6, UR7 ;  /* 0x000000070006ac82 */ /* 0x000fe40008000000 */
[----:B------:R-:W1:Y:S02]  /*4c80*/  @!UP2 LDCU UR4, c[0x0][0xb20] ;  /* 0x00016400ff04a7ac */ /* 0x000e640008000800 */
[----:B-1----:R-:W-:Y:S04]  /*4c90*/  @!UP2 USHF.R.U32.HI UR6, URZ, UR4, UR6 ;  /* 0x00000004ff06a299 */ /* 0x002fe80008011606 */
[----:B------:R-:W-:Y:S04]  /*4ca0*/  @!UP2 USEL UR6, UR14, UR6, !UP0 ;  /* 0x000000060e06a287 */ /* 0x000fe8000c000000 */
[----:B------:R-:W-:Y:S02]  /*4cb0*/  @!UP2 UIADD3 UR4, UPT, UPT, -UR8, UR6, URZ ;  /* 0x000000060804a290 */ /* 0x000fe4000fffe1ff */
[----:B------:R-:W-:Y:S02]  /*4cc0*/  @!UP2 UIADD3 UR6, UPT, UPT, UR8, -UR6, URZ ;  /* 0x800000060806a290 */ /* 0x000fe4000fffe0ff */
[----:B------:R-:W-:Y:S02]  /*4cd0*/  @!UP2 UIMAD UR15, UR4, UR5, UR15 ;  /* 0x00000005040fa2a4 */ /* 0x000fe4000f8e020f */
[----:B------:R-:W-:Y:S01]  /*4ce0*/  @!UP2 UIMAD UR14, UR6, UR10, UR14 ;  /* 0x0000000a060ea2a4 */ /* 0x000fe2000f8e020e */
[----:B------:R-:W-:Y:S11]  /*4cf0*/  BRA.U UP1, `(.L_x_72) ;  /* 0x0000000101107547 */ /* 0x000ff6000b800000 */
[----:B------:R-:W-:Y:S04]  /*4d00*/  MOV R10, UR43 ;  /* 0x0000002b000a7c02 */ /* 0x000fe80008000f00 */
[----:B------:R-:W-:Y:S04]  /*4d10*/  SHF.L.U32 R10, R10, 0x1f, RZ ;  /* 0x0000001f0a0a7819 */ /* 0x000fe800000006ff */
[----:B------:R-:W1:Y:S02]  /*4d20*/  SYNCS.PHASECHK.TRANS64.TRYWAIT P1, [UR22+0x108], R10 ;  /* 0x0001080aff0075a7 */ /* 0x000e640008021116 */
[----:B-1----:R-:W-:Y:S05]  /*4d30*/  @!P1 BRA `(.L_x_73) ;  /* 0x0000003c00689947 */ /* 0x002fea0003800000 */
.L_x_72:
[----:B------:R-:W-:Y:S01]  /*4d40*/  UISETP.NE.AND UP1, UPT, UR32, URZ, UPT ;  /* 0x000000ff2000728c */ /* 0x000fe2000bf25270 */
[----:B------:R-:W-:Y:S01]  /*4d50*/  R2UR UR4, R0 ;  /* 0x00000000000472ca */ /* 0x000fe200000e0000 */
[----:B------:R-:W-:Y:S01]  /*4d60*/  USHF.L.U32 UR11, UR27, 0x6, URZ ;  /* 0x000000061b0b7899 */ /* 0x000fe200080006ff */
[----:B-1----:R-:W-:Y:S05]  /*4d70*/  IMAD.U32 R10, RZ, RZ, UR32 ;  /* 0x00000020ff0a7e24 */ /* 0x002fea000f8e00ff */
[----:B------:R-:W-:Y:S04]  /*4d80*/  IABS R10, R10 ;  /* 0x0000000a000a7213 */ /* 0x000fe80000000000 */
[----:B------:R-:W1:Y:S02]  /*4d90*/  I2F.RP R14, R10 ;  /* 0x0000000a000e7306 */ /* 0x000e640000209400 */
[----:B------:R-:W-:Y:S07]  /*4da0*/  UIMAD.WIDE.U32 UR6, UR36, UR4, URZ ;  /* 0x00000004240672a5 */ /* 0x000fee000f8e00ff */
[----:B------:R-:W-:Y:S02]  /*4db0*/  UMOV UR12, UR7 ;  /* 0x00000007000c7c82 */ /* 0x000fe40008000000 */
[----:B------:R-:W-:Y:S04]  /*4dc0*/  UIMAD UR4, UR12, UR42, UR4 ;  /* 0x0000002a0c0472a4 */ /* 0x000fe8000f8e0204 */
[----:B------:R-:W-:Y:S01]  /*4dd0*/  UISETP.GT.U32.AND UP0, UPT, UR25, UR4, UPT ;  /* 0x000000041900728c */ /* 0x000fe2000bf04070 */
[----:B-1----:R-:W1:Y:S10]  /*4de0*/  MUFU.RCP R14, R14 ;  /* 0x0000000e000e7308 */ /* 0x002e740000001000 */
[----:B------:R-:W-:Y:S02]  /*4df0*/  @!UP0 UIADD3 UR4, UPT, UPT, UR4, -UR25, URZ ;  /* 0x8000001904048290 */ /* 0x000fe4000fffe0ff */
[----:B------:R-:W-:Y:S02]  /*4e00*/  @!UP0 UIADD3 UR12, UPT, UPT, UR12, 0x1, URZ ;  /* 0x000000010c0c8890 */ /* 0x000fe4000fffe0ff */
[----:B------:R-:W-:Y:S02]  /*4e10*/  UISETP.GE.U32.AND UP0, UPT, UR4, UR25, UPT ;  /* 0x000000190400728c */ /* 0x000fe4000bf06070 */
[----:B------:R-:W-:Y:S01]  /*4e20*/  ULOP3.LUT UR4, UR23, UR26, URZ, 0x3c, !UPT ;  /* 0x0000001a17047292 */ /* 0x000fe2000f8e3cff */
[----:B-1----:R-:W-:Y:S04]  /*4e30*/  VIADD R14, R14, 0xffffffe ;  /* 0x0ffffffe0e0e7836 */ /* 0x002fe80000000000 */
[----:B------:R-:W1:Y:S04]  /*4e40*/  F2I.FTZ.U32.TRUNC.NTZ R15, R14 ;  /* 0x0000000e000f7305 */ /* 0x000e68000021f000 */
[----:B------:R-:W-:Y:S02]  /*4e50*/  @UP0 UIADD3 UR12, UPT, UPT, UR12, 0x1, URZ ;  /* 0x000000010c0c0890 */ /* 0x000fe4000fffe0ff */
[----:B------:R-:W-:Y:S01]  /*4e60*/  UISETP.GE.AND UP0, UPT, UR4, URZ, UPT ;  /* 0x000000ff0400728c */ /* 0x000fe2000bf06270 */
[--C-:B-1----:R-:W-:Y:S10]  /*4e70*/  IMAD.MOV R9, RZ, RZ, -R15.reuse ;  /* 0x000000ffff097224 */ /* 0x102ff400078e0a0f */
[----:B------:R-:W-:Y:S01]  /*4e80*/  @!UP0 UIADD3 UR12, UPT, UPT, -UR12, URZ, URZ ;  /* 0x000000ff0c0c8290 */ /* 0x000fe2000fffe1ff */
[----:B------:R-:W-:Y:S01]  /*4e90*/  IMAD.MOV.U32 R14, RZ, RZ, RZ ;  /* 0x000000ffff0e7224 */ /* 0x000fe200078e00ff */
[----:B------:R-:W-:Y:S01]  /*4ea0*/  @!UP5 ULOP3.LUT UR12, URZ, UR26, URZ, 0x33, !UPT ;  /* 0x0000001aff0cd292 */ /* 0x000fe2000f8e33ff */
[----:B------:R-:W-:Y:S03]  /*4eb0*/  IMAD R9, R9, R10, RZ ;  /* 0x0000000a09097224 */ /* 0x000fe600078e02ff */
[----:B------:R-:W-:Y:S01]  /*4ec0*/  ULOP3.LUT UR4, UR12, UR32, URZ, 0x3c, !UPT ;  /* 0x000000200c047292 */ /* 0x000fe2000f8e3cff */
[----:B------:R-:W-:Y:S01]  /*4ed0*/  IMAD.HI.U32 R15, R15, R9, R14 ;  /* 0x000000090f0f7227 */ /* 0x000fe200078e000e */
[----:B------:R-:W-:Y:S02]  /*4ee0*/  MOV R0, UR12 ;  /* 0x0000000c00007c02 */ /* 0x000fe40008000f00 */
[----:B------:R-:W-:Y:S02]  /*4ef0*/  UISETP.GE.AND UP0, UPT, UR4, URZ, UPT ;  /* 0x000000ff0400728c */ /* 0x000fe4000bf06270 */
[----:B------:R-:W-:Y:S01]  /*4f00*/  IABS R0, R0 ;  /* 0x0000000000007213 */ /* 0x000fe20000000000 */
[----:B------:R-:W-:Y:S04]  /*4f10*/  UIADD3 UR4, UPT, UPT, -UR12, URZ, URZ ;  /* 0x000000ff0c047290 */ /* 0x000fe8000fffe1ff */
[----:B------:R-:W-:Y:S01]  /*4f20*/  IMAD.HI.U32 R15, R15, R0, RZ ;  /* 0x000000000f0f7227 */ /* 0x000fe200078e00ff */
[----:B------:R-:W-:Y:S03]  /*4f30*/  UIMAD UR4, UR26, UR4, UR23 ;  /* 0x000000041a0472a4 */ /* 0x000fe6000f8e0217 */
[----:B------:R-:W-:Y:S01]  /*4f40*/  IMAD.MOV R9, RZ, RZ, -R15 ;  /* 0x000000ffff097224 */ /* 0x000fe200078e0a0f */
[----:B------:R-:W-:Y:S03]  /*4f50*/  USHF.L.U32 UR10, UR4, 0x6, URZ ;  /* 0x00000006040a7899 */ /* 0x000fe600080006ff */
[C---:B------:R-:W-:Y:S05]  /*4f60*/  IMAD R0, R10.reuse, R9, R0 ;  /* 0x000000090a007224 */ /* 0x040fea00078e0200 */
[----:B------:R-:W-:Y:S11]  /*4f70*/  ISETP.GT.U32.AND P1, PT, R10, R0, PT ;  /* 0x000000000a00720c */ /* 0x000ff60003f24070 */
[----:B------:R-:W-:Y:S02]  /*4f80*/  @!UPT UIADD3 URZ, UPT, UPT, URZ, URZ, URZ ;  /* 0x000000fffffff290 */ /* 0x000fe4000fffe0ff */
[-C--:B------:R-:W-:Y:S01]  /*4f90*/  @!P1 IADD3 R0, PT, PT, R0, -R10.reuse, RZ ;  /* 0x8000000a00009210 */ /* 0x080fe20007ffe0ff */
[----:B------:R-:W-:Y:S01]  /*4fa0*/  @!P1 VIADD R15, R15, 0x1 ;  /* 0x000000010f0f9836 */ /* 0x000fe20000000000 */
[----:B------:R-:W-:Y:S02]  /*4fb0*/  ISETP.NE.U32.AND P1, PT, R2, RZ, PT ;  /* 0x000000ff0200720c */ /* 0x000fe40003f25070 */
[----:B------:R-:W-:Y:S02]  /*4fc0*/  ISETP.GE.U32.AND P2, PT, R0, R10, PT ;  /* 0x0000000a0000720c */ /* 0x000fe40003f46070 */
[----:B------:R-:W-:Y:S11]  /*4fd0*/  ISETP.NE.AND.EX P1, PT, R3, RZ, PT, P1 ;  /* 0x000000ff0300720c */ /* 0x000ff60003f25310 */
[----:B------:R-:W-:Y:S02]  /*4fe0*/  @P2 IADD3 R15, PT, PT, R15, 0x1, RZ ;  /* 0x000000010f0f2810 */ /* 0x000fe40007ffe0ff */
[----:B------:R-:W-:Y:S02]  /*4ff0*/  ISETP.NE.U32.AND P2, PT, R2, RZ, PT ;  /* 0x000000ff0200720c */ /* 0x000fe40003f45070 */
[----:B------:R-:W-:Y:S02]  /*5000*/  R2UR UR13, R15 ;  /* 0x000000000f0d72ca */ /* 0x000fe400000e0000 */
[----:B------:R-:W-:Y:S11]  /*5010*/  ISETP.NE.AND.EX P2, PT, R3, RZ, PT, P2 ;  /* 0x000000ff0300720c */ /* 0x000ff60003f45320 */
[----:B------:R-:W-:Y:S02]  /*5020*/  @!UP0 UIADD3 UR13, UPT, UPT, -UR13, URZ, URZ ;  /* 0x000000ff0d0d8290 */ /* 0x000fe4000fffe1ff */
[----:B------:R-:W-:Y:S04]  /*5030*/  @!UP1 ULOP3.LUT UR13, URZ, UR32, URZ, 0x33, !UPT ;  /* 0x00000020ff0d9292 */ /* 0x000fe8000f8e33ff */
[----:B------:R-:W-:Y:S04]  /*5040*/  UIADD3 UR5, UPT, UPT, -UR13, URZ, URZ ;  /* 0x000000ff0d057290 */ /* 0x000fe8000fffe1ff */
[----:B------:R-:W-:Y:S01]  /*5050*/  UIMAD UR12, UR32, UR5, UR12 ;  /* 0x00000005200c72a4 */ /* 0x000fe2000f8e020c */
[----:B------:R-:W-:Y:S11]  /*5060*/  @!P2 BRA `(.L_x_74) ;  /* 0x000000000030a947 */ /* 0x000ff60003800000 */
[----:B------:R-:W-:Y:S01]  /*5070*/  UPLOP3.LUT UP3, UPT, UPT, UPT, UP4, 0x80, 0x8 ;  /* 0x000000000008789c */ /* 0x000fe20003f6f040 */
[----:B------:R-:W-:Y:S01]  /*5080*/  HFMA2 R55, -RZ, RZ, 0, 5.9604644775390625e-08 ;  /* 0x00000001ff377431 */ /* 0x000fe200000001ff */
[----:B------:R-:W1:Y:S04]  /*5090*/  LDCU.64 UR4, c[0x0][0x358] ;  /* 0x00006b00ff0477ac */ /* 0x000e680008000a00 */
[----:B------:R-:W-:Y:S11]  /*50a0*/  PLOP3.LUT P2, PT, PT, PT, UP3, 0x80, 0x8 ;  /* 0x000000000008781c */ /* 0x000ff60003f4f038 */
[----:B------:R-:W-:Y:S02]  /*50b0*/  @!UPT UIADD3 URZ, UPT, UPT, URZ, URZ, URZ ;  /* 0x000000fffffff290 */ /* 0x000fe4000fffe0ff */
[----:B------:R-:W2:Y:S01]  /*50c0*/  @P2 LDC.64 R14, c[0x0][0x888] ;  /* 0x00022200ff0e2b82 */ /* 0x000ea20000000a00 */
[----:B------:R-:W-:Y:S04]  /*50d0*/  @P2 IMAD R0, R16, R2, RZ ;  /* 0x0000000210002224 */ /* 0x000fe800078e02ff */
[----:B--2---:R-:W-:Y:S01]  /*50e0*/  @P2 IMAD.WIDE R14, R0, 0x4, R14 ;  /* 0x00000004000e2825 */ /* 0x004fe200078e020e */
[----:B------:R-:W-:Y:S04]  /*50f0*/  MOV R0, 0x1 ;  /* 0x0000000100007802 */ /* 0x000fe80000000f00 */
[----:B-1---5:R1:W5:Y:S01]  /*5100*/  @P2 LDG.E R26, desc[UR4][R14.64] ;  /* 0x000000040e1a2981 */ /* 0x022362000c1e1900 */
[----:B------:R-:W-:Y:S01]  /*5110*/  @!P2 PRMT R55, R0, 0x7610, R55 ;  /* 0x000076100037a816 */ /* 0x000fe20000000037 */
[----:B-1----:R-:W2:Y:S06]  /*5120*/  @!P2 LDC R26, c[0x0][0x880] ;  /* 0x00022000ff1aab82 */ /* 0x002eac0000000800 */
.L_x_74:
[----:B--2--5:R-:W-:Y:S01]  /*5130*/  @!P1 FSETP.EQ.AND P3, PT, R26, RZ, PT ;  /* 0x000000ff1a00920b */ /* 0x024fe20003f62000 */
[----:B------:R-:W-:Y:S01]  /*5140*/  @!UPT UIADD3 URZ, UPT, UPT, URZ, URZ, URZ ;  /* 0x000000fffffff290 */ /* 0x000fe2000fffe0ff */
[----:B------:R-:W-:Y:S11]  /*5150*/  @!P1 BRA `(.L_x_75) ;  /* 0x0000000000149947 */ /* 0x000ff60003800000 */
[----:B------:R-:W-:Y:S02]  /*5160*/  LOP3.LUT P1, RZ, R55, 0xff, RZ, 0xc0, !PT ;  /* 0x000000ff37ff7812 */ /* 0x000fe4000782c0ff */
[----:B------:R-:W-:Y:S04]  /*5170*/  PLOP3.LUT P3, PT, PT, PT, UP3, 0x80, 0x8 ;  /* 0x000000000008781c */ /* 0x000fe80003f6f038 */
[----:B------:R-:W-:Y:S07]  /*5180*/  PLOP3.LUT P3, PT, P3, PT, PT, 0x8, 0x80 ;  /* 0x000000000080781c */ /* 0x000fee0001f6e170 */
[----:B------:R-:W-:Y:S11]  /*5190*/  @P1 FSETP.EQ.AND P3, PT, R26, RZ, PT ;  /* 0x000000ff1a00120b */ /* 0x000ff60003f62000 */
[----:B------:R-:W-:Y:S02]  /*51a0*/  @!UPT UIADD3 URZ, UPT, UPT, URZ, URZ, URZ ;  /* 0x000000fffffff290 */ /* 0x000fe4000fffe0ff */
.L_x_75:
[----:B------:R-:W-:Y:S01]  /*51b0*/  ULEA UR4, UR24, UR22, 0x3 ;  /* 0x0000001618047291 */ /* 0x000fe2000f8e18ff */
[----:B------:R-:W-:Y:S02]  /*51c0*/  SHF.L.U32 R9, R12, 0x1f, RZ ;  /* 0x0000001f0c097819 */ /* 0x000fe400000006ff */
[----:B------:R-:W-:Y:S04]  /*51d0*/  ELECT P2, URZ, PT ;  /* 0x0000000000ff782f */ /* 0x000fe80003840000 */
[----:B------:R-:W-:Y:S02]  /*51e0*/  PLOP3.LUT P2, PT, P3, P2, PT, 0xf2, 0x2f ;  /* 0x00000000002f781c */ /* 0x000fe40001f45e72 */
[----:B------:R-:W1:Y:S02]  /*51f0*/  SYNCS.PHASECHK.TRANS64.TRYWAIT P1, [UR4+0xe8], R9 ;  /* 0x0000e809ff0075a7 */ /* 0x000e640008021104 */
[----:B-1----:R-:W-:Y:S09]  /*5200*/  @!P1 BRA `(.L_x_76) ;  /* 0x00000038004c9947 */ /* 0x002ff20003800000 */
.L_x_162:
[----:B------:R-:W2:Y:S01]  /*5210*/  S2UR UR23, SR_CgaCtaId ;  /* 0x00000000001779c3 */ /* 0x000ea20000008800 */
[----:B------:R-:W-:Y:S01]  /*5220*/  VOTEU.ALL UP0, P2 ;  /* 0x0000000000ff7886 */ /* 0x000fe20001000000 */
[----:B-1----:R-:W-:Y:S01]  /*5230*/  @!P2 IADD3 R9, P1, PT, R18, 0x580, RZ ;  /* 0x000005801209a810 */ /* 0x002fe20007f3e0ff */
[----:B------:R-:W-:Y:S01]  /*5240*/  UIADD3 UR6, UPT, UPT, UR24, 0x1, URZ ;  /* 0x0000000118067890 */ /* 0x000fe2000fffe0ff */
[----:B------:R-:W-:Y:S01]  /*5250*/  @P0 SHF.R.U32.HI R16, RZ, 0x10, R5 ;  /* 0x00000010ff100819 */ /* 0x000fe20000011605 */
[----:B------:R-:W-:Y:S01]  /*5260*/  UIADD3 UR9, UPT, UPT, UR4, 0xd0, URZ ;  /* 0x000000d004097890 */ /* 0x000fe2000fffe0ff */
[----:B------:R-:W-:Y:S01]  /*5270*/  @!P2 R2UR UR7, R9 ;  /* 0x000000000907a2ca */ /* 0x000fe200000e0000 */
[----:B------:R-:W-:Y:S01]  /*5280*/  @!UP0 ULEA UR5, UR24, UR22, 0xc ;  /* 0x0000001618058291 */ /* 0x000fe2000f8e60ff */
[----:B------:R-:W-:Y:S01]  /*5290*/  @!P2 IMAD.X R0, RZ, RZ, R19, P1 ;  /* 0x000000ffff00a224 */ /* 0x000fe200008e0613 */
[----:B------:R-:W-:Y:S01]  /*52a0*/  UMOV UR44, 0x0 ;  /* 0x00000000002c7882 */ /* 0x000fe20000000000 */
[----:B------:R-:W-:Y:S01]  /*52b0*/  UMOV UR45, 0x10000000 ;  /* 0x10000000002d7882 */ /* 0x000fe20000000000 */
[----:B------:R-:W-:Y:S02]  /*52c0*/  @!UP0 UIADD3 UR8, UPT, UPT, UR5, 0x200, URZ ;  /* 0x0000020005088890 */ /* 0x000fe4000fffe0ff */
[----:B------:R-:W-:Y:S01]  /*52d0*/  UISETP.NE.AND UP0, UPT, UR6, 0x3, UPT ;  /* 0x000000030600788c */ /* 0x000fe2000bf05270 */
[----:B------:R-:W-:Y:S01]  /*52e0*/  @!P2 R2UR UR5, R0 ;  /* 0x000000000005a2ca */ /* 0x000fe200000e0000 */
[----:B------:R-:W-:Y:S02]  /*52f0*/  @!P2 IMAD.MOV.U32 R0, RZ, RZ, 0x1000 ;  /* 0x00001000ff00a424 */ /* 0x000fe400078e00ff */
[----:B------:R-:W-:Y:S02]  /*5300*/  USEL UR6, UR6, URZ, UP0 ;  /* 0x000000ff06067287 */ /* 0x000fe40008000000 */
[----:B------:R-:W-:Y:S01]  /*5310*/  IMAD.U32 R14, RZ, RZ, UR7 ;  /* 0x00000007ff0e7e24 */ /* 0x000fe2000f8e00ff */
[----:B------:R-:W-:Y:S02]  /*5320*/  USEL UR19, URZ, 0x1, UP0 ;  /* 0x00000001ff137887 */ /* 0x000fe40008000000 */
[----:B------:R-:W-:Y:S02]  /*5330*/  VOTEU.ALL UP0, P2 ;  /* 0x0000000000ff7886 */ /* 0x000fe40001000000 */
[----:B------:R-:W-:Y:S01]  /*5340*/  @!P2 R2UR UR20, R14 ;  /* 0x000000000e14a2ca */ /* 0x000fe200000e0000 */
[----:B--2---:R-:W-:Y:S01]  /*5350*/  UPRMT UR7, UR23, 0x654, UR9 ;  /* 0x0000065417077896 */ /* 0x004fe20008000009 */
[----:B------:R-:W-:Y:S01]  /*5360*/  LOP3.LUT R12, R12, UR19, RZ, 0x3c, !PT ;  /* 0x000000130c0c7c12 */ /* 0x000fe2000f8e3cff */
[----:B------:R-:W-:Y:S01]  /*5370*/  IMAD.U32 R15, RZ, RZ, UR5 ;  /* 0x00000005ff0f7e24 */ /* 0x000fe2000f8e00ff */
[----:B------:R-:W-:Y:S02]  /*5380*/  ULEA UR5, UR6, UR22, 0x3 ;  /* 0x0000001606057291 */ /* 0x000fe4000f8e18ff */
[----:B------:R-:W-:Y:S02]  /*5390*/  SHF.L.U32 R9, R12, 0x1f, RZ ;  /* 0x0000001f0c097819 */ /* 0x000fe400000006ff */
[----:B------:R-:W-:Y:S11]  /*53a0*/  @!P2 R2UR UR21, R15 ;  /* 0x000000000f15a2ca */ /* 0x000ff600000e0000 */
[----:B------:R-:W-:Y:S02]  /*53b0*/  @!UPT UIADD3 URZ, UPT, UPT, URZ, URZ, URZ ;  /* 0x000000fffffff290 */ /* 0x000fe4000fffe0ff */
[----:B------:R1:W-:Y:S01]  /*53c0*/  @!UP0 UTMALDG.4D [UR8], [UR20], desc[UR44] ;  /* 0x00002c08140085b4 */ /* 0x0003e20008019000 */
[----:B------:R1:W-:Y:S01]  /*53d0*/  @!P2 SYNCS.ARRIVE.TRANS64.RED.A0TR RZ, [UR4+0xd0], R0 ;  /* 0x0000d000ffffa9a7 */ /* 0x0003e20008300404 */
[----:B------:R-:W-:Y:S01]  /*53e0*/  SYNCS.ARRIVE.TRANS64.RED.A1T0 RZ, [UR7], RZ ;  /* 0x000000ffffff79a7 */ /* 0x000fe20008100407 */
[----:B------:R-:W2:Y:S02]  /*53f0*/  SYNCS.PHASECHK.TRANS64.TRYWAIT P1, [UR5+0xe8], R9 ;  /* 0x0000e809ff0075a7 */ /* 0x000ea40008021105 */
[----:B-12---:R-:W-:Y:S05]  /*5400*/  @!P1 BRA `(.L_x_77) ;  /* 0x0000003400e49947 */ /* 0x006fea0003800000 */
.L_x_164:
[----:B------:R-:W2:Y:S01]  /*5410*/  S2UR UR19, SR_CgaCtaId ;  /* 0x00000000001379c3 */ /* 0x000ea20000008800 */
[----:B------:R-:W-:Y:S01]  /*5420*/  UIADD3 UR9, UPT, UPT, UR5, 0xd0, URZ ;  /* 0x000000d005097890 */ /* 0x000fe2000fffe0ff */
[----:B-1----:R-:W-:Y:S01]  /*5430*/  @!P2 IADD3 R9, P1, PT, R18, 0x580, RZ ;  /* 0x000005801209a810 */ /* 0x002fe20007f3e0ff */
[----:B------:R-:W-:Y:S01]  /*5440*/  UIADD3 UR23, UPT, UPT, UR14, UR41, URZ ;  /* 0x000000290e177290 */ /* 0x000fe2000fffe0ff */
[----:B------:R-:W-:Y:S01]  /*5450*/  LOP3.LUT R11, R11, 0x1, RZ, 0x3c, !PT ;  /* 0x000000010b0b7812 */ /* 0x000fe200078e3cff */
[----:B------:R-:W-:Y:S01]  /*5460*/  VOTEU.ALL UP0, P2 ;  /* 0x0000000000ff7886 */ /* 0x000fe20001000000 */
[----:B------:R-:W-:Y:S01]  /*5470*/  UMOV UR20, 0x0 ;  /* 0x0000000000147882 */ /* 0x000fe20000000000 */
[----:B------:R-:W-:Y:S01]  /*5480*/  @!P2 IMAD.X R0, RZ, RZ, R19, P1 ;  /* 0x000000ffff00a224 */ /* 0x000fe200008e0613 */
[----:B------:R-:W-:Y:S01]  /*5490*/  UMOV UR21, 0x10000000 ;  /* 0x1000000000157882 */ /* 0x000fe20000000000 */
[----:B------:R-:W-:Y:S02]  /*54a0*/  UIADD3 UR27, UPT, UPT, UR15, UR40, URZ ;  /* 0x000000280f1b7290 */ /* 0x000fe4000fffe0ff */
[----:B------:R-:W-:Y:S02]  /*54b0*/  @!UP0 ULEA UR4, UR6, UR22, 0xc ;  /* 0x0000001606048291 */ /* 0x000fe4000f8e60ff */
[----:B------:R-:W-:Y:S02]  /*54c0*/  UIADD3 UR6, UPT, UPT, UR6, 0x1, URZ ;  /* 0x0000000106067890 */ /* 0x000fe4000fffe0ff */
[----:B------:R-:W-:Y:S02]  /*54d0*/  @!UP0 UIADD3 UR10, UPT, UPT, UR10, 0x20, URZ ;  /* 0x000000200a0a8890 */ /* 0x000fe4000fffe0ff */
[----:B------:R-:W-:Y:S01]  /*54e0*/  @!UP0 UIADD3 UR8, UPT, UPT, UR4, 0x200, URZ ;  /* 0x0000020004088890 */ /* 0x000fe2000fffe0ff */
[----:B------:R-:W-:Y:S01]  /*54f0*/  @!P2 R2UR UR4, R0 ;  /* 0x000000000004a2ca */ /* 0x000fe200000e0000 */
[----:B------:R-:W-:Y:S02]  /*5500*/  UISETP.NE.AND UP0, UPT, UR6, 0x3, UPT ;  /* 0x000000030600788c */ /* 0x000fe4000bf05270 */
[----:B------:R-:W-:Y:S02]  /*5510*/  UPLOP3.LUT UP1, UPT, UPT, UPT, UPT, 0x80, 0x8 ;  /* 0x000000000008789c */ /* 0x000fe40003f2f070 */
[----:B------:R-:W-:Y:S01]  /*5520*/  USEL UR24, UR6, URZ, UP0 ;  /* 0x000000ff06187287 */ /* 0x000fe20008000000 */
[----:B------:R-:W-:Y:S02]  /*5530*/  @!P2 R2UR UR6, R9 ;  /* 0x000000000906a2ca */ /* 0x000fe400000e0000 */
[----:B------:R-:W-:Y:S02]  /*5540*/  PLOP3.LUT P0, PT, PT, PT, UP0, 0x80, 0x8 ;  /* 0x000000000008781c */ /* 0x000fe40003f0f008 */
[----:B------:R-:W-:Y:S02]  /*5550*/  VOTEU.ALL UP0, P2 ;  /* 0x0000000000ff7886 */ /* 0x000fe40001000000 */
[----:B------:R-:W-:Y:S01]  /*5560*/  SEL R0, RZ, 0x1, P0 ;  /* 0x00000001ff007807 */ /* 0x000fe20000000000 */
[----:B------:R-:W-:Y:S01]  /*5570*/  IMAD.U32 R15, RZ, RZ, UR4 ;  /* 0x00000004ff0f7e24 */ /* 0x000fe2000f8e00ff */
[----:B--2---:R-:W-:Y:S01]  /*5580*/  UPRMT UR4, UR19, 0x654, UR9 ;  /* 0x0000065413047896 */ /* 0x004fe20008000009 */
[----:B------:R-:W-:Y:S02]  /*5590*/  LOP3.LUT P0, RZ, R6, 0x1, RZ, 0xc0, !PT ;  /* 0x0000000106ff7812 */ /* 0x000fe4000780c0ff */
[----:B------:R-:W-:Y:S02]  /*55a0*/  LOP3.LUT R12, R12, R0, RZ, 0x3c, !PT ;  /* 0x000000000c0c7212 */ /* 0x000fe400078e3cff */
[----:B------:R-:W-:Y:S01]  /*55b0*/  IMAD.U32 R14, RZ, RZ, UR6 ;  /* 0x00000006ff0e7e24 */ /* 0x000fe2000f8e00ff */
[----:B------:R-:W-:Y:S04]  /*55c0*/  @!P2 R2UR UR7, R15 ;  /* 0x000000000f07a2ca */ /* 0x000fe800000e0000 */
[----:B------:R-:W-:Y:S11]  /*55d0*/  @!P2 R2UR UR6, R14 ;  /* 0x000000000e06a2ca */ /* 0x000ff600000e0000 */
[----:B------:R-:W-:Y:S02]  /*55e0*/  @!UPT UIADD3 URZ, UPT, UPT, URZ, URZ, URZ ;  /* 0x000000fffffff290 */ /* 0x000fe4000fffe0ff */
[----:B------:R1:W-:Y:S01]  /*55f0*/  @!UP0 UTMALDG.4D [UR8], [UR6], desc[UR20] ;  /* 0x00001408060085b4 */ /* 0x0003e20008019000 */
[----:B------:R1:W-:Y:S01]  /*5600*/  @!P2 SYNCS.ARRIVE.TRANS64.RED.A0TR RZ, [UR5+0xd0], R8 ;  /* 0x0000d008ffffa9a7 */ /* 0x0003e20008300405 */
[----:B------:R-:W-:Y:S01]  /*5610*/  SYNCS.ARRIVE.TRANS64.RED.A1T0 RZ, [UR4], RZ ;  /* 0x000000ffffff79a7 */ /* 0x000fe20008100404 */
[----:B------:R-:W-:Y:S05]  /*5620*/  @P0 BRA `(.L_x_78) ;  /* 0xfffffff000500947 */ /* 0x000fea000383ffff */
[----:B------:R-:W-:Y:S01]  /*5630*/  UIADD3 UR22, UPT, UPT, UR22, 0xe8, URZ ;  /* 0x000000e816167890 */ /* 0x000fe2000fffe0ff */
[----:B------:R-:W-:-:S03]  /*5640*/  SHF.L.U32 R2, R12, 0x1f, RZ ;  /* 0x0000001f0c027819 */ /* 0x000fc600000006ff */
[----:B------:R-:W-:-:S09]  /*5650*/  ULEA UR4, UR24, UR22, 0x3 ;  /* 0x0000001618047291 */ /* 0x000fd2000f8e18ff */
[----:B------:R-:W2:Y:S02]  /*5660*/  SYNCS.PHASECHK.TRANS64.TRYWAIT P0, [UR4], R2 ;  /* 0x00000002ff0075a7 */ /* 0x000ea40008001104 */
[----:B--2---:R-:W-:Y:S05]  /*5670*/  @!P0 BRA `(.L_x_79) ;  /* 0x0000003400608947 */ /* 0x004fea0003800000 */
.L_x_166:
[----:B------:R-:W-:-:S04]  /*5680*/  UIADD3 UR4, UPT, UPT, UR24, 0x1, URZ ;  /* 0x0000000118047890 */ /* 0x000fc8000fffe0ff */
[----:B------:R-:W-:-:S04]  /*5690*/  UISETP.NE.AND UP0, UPT, UR4, 0x3, UPT ;  /* 0x000000030400788c */ /* 0x000fc8000bf05270 */
[----:B------:R-:W-:Y:S02]  /*56a0*/  USEL UR4, UR4, URZ, UP0 ;  /* 0x000000ff04047287 */ /* 0x000fe40008000000 */
[----:B------:R-:W-:-:S04]  /*56b0*/  PLOP3.LUT P0, PT, PT, PT, UP0, 0x80, 0x8 ;  /* 0x000000000008781c */ /* 0x000fc80003f0f008 */
[----:B--2---:R-:W-:Y:S01]  /*56c0*/  SEL R2, RZ, 0x1, P0 ;  /* 0x00000001ff027807 */ /* 0x004fe20000000000 */
[----:B------:R-:W-:-:S03]  /*56d0*/  IMAD.U32 R0, RZ, RZ, UR4 ;  /* 0x00000004ff007e24 */ /* 0x000fc6000f8e00ff */
[----:B------:R-:W-:Y:S01]  /*56e0*/  LOP3.LUT R12, R12, R2, RZ, 0x3c, !PT ;  /* 0x000000020c0c7212 */ /* 0x000fe200078e3cff */
[C---:B------:R-:W-:Y:S01]  /*56f0*/  VIADD R4, R0.reuse, 0x1 ;  /* 0x0000000100047836 */ /* 0x040fe20000000000 */
[----:B------:R-:W-:Y:S02]  /*5700*/  LEA R2, R0, UR22, 0x3 ;  /* 0x0000001600027c11 */ /* 0x000fe4000f8e18ff */
[----:B------:R-:W-:Y:S02]  /*5710*/  SHF.L.U32 R3, R12, 0x1f, RZ ;  /* 0x0000001f0c037819 */ /* 0x000fe400000006ff */
[----:B------:R-:W-:Y:S02]  /*5720*/  ISETP.NE.AND P0, PT, R4, 0x3, PT ;  /* 0x000000030400780c */ /* 0x000fe40003f05270 */
[----:B------:R-:W2:Y:S02]  /*5730*/  SYNCS.PHASECHK.TRANS64.TRYWAIT P1, [R2+URZ], R3 ;  /* 0x00000003020075a7 */ /* 0x000ea400080211ff */
[----:B------:R-:W-:-:S02]  /*5740*/  SEL R0, RZ, 0x1, P0 ;  /* 0x00000001ff007807 */ /* 0x000fc40000000000 */
[----:B------:R-:W-:Y:S02]  /*5750*/  SEL R4, R4, RZ, P0 ;  /* 0x000000ff04047207 */ /* 0x000fe40000000000 */
[----:B------:R-:W-:Y:S01]  /*5760*/  LOP3.LUT R0, R12, R0, RZ, 0x3c, !PT ;  /* 0x000000000c007212 */ /* 0x000fe200078e3cff */
[----:B--2---:R-:W-:Y:S06]  /*5770*/  @!P1 BRA `(.L_x_80) ;  /* 0x0000003400389947 */ /* 0x004fec0003800000 */
.L_x_167:
[----:B------:R-:W-:Y:S02]  /*5780*/  LEA R4, R4, UR22, 0x3 ;  /* 0x0000001604047c11 */ /* 0x000fe4000f8e18ff */
[----:B------:R-:W-:-:S07]  /*5790*/  SHF.L.U32 R0, R0, 0x1f, RZ ;  /* 0x0000001f00007819 */ /* 0x000fce00000006ff */
.L_x_81:
[----:B---3--:R3:W4:Y:S02]  /*57a0*/  SYNCS.PHASECHK.TRANS64.TRYWAIT P0, [R4+URZ], R0 ;  /* 0x00000000040075a7 */ /* 0x00872400080011ff */
[----:B----4-:R-:W-:Y:S05]  /*57b0*/  @!P0 NANOSLEEP.SYNCS 0x989680 ;  /* 0x009896800000895d */ /* 0x010fea0003900000 */
[----:B------:R-:W4:Y:S02]  /*57c0*/  @!P0 SYNCS.PHASECHK.TRANS64 P0, [R4+URZ], R0 ;  /* 0x00000000040085a7 */ /* 0x000f2400080010ff */
[----:B-1--4-:R-:W-:Y:S05]  /*57d0*/  @P0 EXIT ;  /* 0x000000000000094d */ /* 0x012fea0003800000 */
[----:B------:R-:W-:Y:S05]  /*57e0*/  BRA `(.L_x_81) ;  /* 0xfffffffc00ec7947 */ /* 0x000fea000383ffff */
.L_x_69:
[----:B------:R-:W-:-:S06]  /*57f0*/  UISETP.GE.AND UP0, UPT, UR15, 0x4, UPT ;  /* 0x000000040f00788c */ /* 0x000fcc000bf06270 */
[----:B------:R-:W-:-:S13]  /*5800*/  PLOP3.LUT P0, PT, PT, PT, UP0, 0x80, 0x8 ;  /* 0x000000000008781c */ /* 0x000fda0003f0f008 */
[----:B-1----:R-:W-:Y:S05]  /*5810*/  @!P0 EXIT ;  /* 0x000000000000894d */ /* 0x002fea0003800000 */
[----:B------:R-:W1:Y:S08]  /*5820*/  S2UR UR4, SR_CgaCtaId ;  /* 0x00000000000479c3 */ /* 0x000e700000008800 */
[----:B------:R-:W-:Y:S01]  /*5830*/  BAR.SYNC.DEFER_BLOCKING 0x6, 0xa0 ;  /* 0x0182800000007b1d */ /* 0x000fe20000010000 */
[C---:B------:R-:W-:Y:S01]  /*5840*/  IMAD.SHL.U32 R6, R54.reuse, 0x20, RZ ;  /* 0x0000002036067824 */ /* 0x040fe200078e00ff */
[----:B------:R-:W-:Y:S01]  /*5850*/  SHF.R.U32.HI R7, RZ, 0x1, R54 ;  /* 0x00000001ff077819 */ /* 0x000fe20000011636 */
[C---:B------:R-:W-:Y:S01]  /*5860*/  IMAD.SHL.U32 R0, R54.reuse, 0x4, RZ ;  /* 0x0000000436007824 */ /* 0x040fe200078e00ff */
[----:B------:R-:W-:Y:S01]  /*5870*/  USHF.R.S32.HI UR53, URZ, 0x1f, UR5 ;  /* 0x0000001fff357899 */ /* 0x000fe20008011405 */
[----:B------:R-:W-:Y:S01]  /*5880*/  IMAD.SHL.U32 R53, R54, 0x10, RZ ;  /* 0x0000001036357824 */ /* 0x000fe200078e00ff */
[----:B------:R-:W-:Y:S01]  /*5890*/  UMOV UR48, 0x400 ;  /* 0x0000040000307882 */ /* 0x000fe20000000000 */
[----:B------:R-:W2:Y:S01]  /*58a0*/  LDCU.64 UR6, c[0x0][0x888] ;  /* 0x00011100ff0677ac */ /* 0x000ea20008000a00 */
[----:B------:R-:W-:Y:S01]  /*58b0*/  LOP3.LUT R3, R6, 0xc0, RZ, 0xc0, !PT ;  /* 0x000000c006037812 */ /* 0x000fe200078ec0ff */
[----:B------:R-:W3:Y:S01]  /*58c0*/  LDC.64 R40, c[0x0][0x888] ;  /* 0x00022200ff287b82 */ /* 0x000ee20000000a00 */
[----:B------:R-:W-:Y:S01]  /*58d0*/  LOP3.LUT R53, R53, 0x600, RZ, 0xc0, !PT ;  /* 0x0000060035357812 */ /* 0x000fe200078ec0ff */
[----:B------:R-:W-:Y:S01]  /*58e0*/  IMAD.U32 R23, R54, 0x10000, RZ ;  /* 0x0001000036177824 */ /* 0x000fe200078e00ff */
[----:B------:R-:W-:Y:S01]  /*58f0*/  LOP3.LUT R0, R3, 0x18, R0, 0xf8, !PT ;  /* 0x0000001803007812 */ /* 0x000fe200078ef800 */
[----:B------:R-:W-:Y:S01]  /*5900*/  IMAD.MOV.U32 R63, RZ, RZ, 0x10 ;  /* 0x00000010ff3f7424 */ /* 0x000fe200078e00ff */
[--C-:B------:R-:W-:Y:S01]  /*5910*/  LOP3.LUT R53, R53, 0x20, R6.reuse, 0xf8, !PT ;  /* 0x0000002035357812 */ /* 0x100fe200078ef806 */
[----:B------:R-:W-:Y:S01]  /*5920*/  ULEA.HI UR53, UR53, UR5, URZ, 0x6 ;  /* 0x0000000535357291 */ /* 0x000fe2000f8f30ff */
[----:B------:R-:W-:Y:S01]  /*5930*/  LOP3.LUT R0, R0, 0x8, R7, 0x78, !PT ;  /* 0x0000000800007812 */ /* 0x000fe200078e7807 */
[----:B------:R-:W4:Y:S01]  /*5940*/  LDC.64 R42, c[0x0][0x890] ;  /* 0x00022400ff2a7b82 */ /* 0x000f220000000a00 */
[----:B------:R-:W-:Y:S01]  /*5950*/  LOP3.LUT R53, R53, 0x100, R6, 0xf8, !PT ;  /* 0x0000010035357812 */ /* 0x000fe200078ef806 */
[----:B------:R-:W-:Y:S01]  /*5960*/  IMAD.MOV.U32 R52, RZ, RZ, 0x1 ;  /* 0x00000001ff347424 */ /* 0x000fe200078e00ff */
[C---:B------:R-:W-:Y:S01]  /*5970*/  LOP3.LUT P0, RZ, R54.reuse, 0x4, RZ, 0xc0, !PT ;  /* 0x0000000436ff7812 */ /* 0x040fe2000780c0ff */
[----:B------:R-:W-:Y:S01]  /*5980*/  IMAD.MOV.U32 R22, RZ, RZ, RZ ;  /* 0x000000ffff167224 */ /* 0x000fe200078e00ff */
[----:B------:R-:W-:Y:S01]  /*5990*/  LOP3.LUT R53, R53, R0, RZ, 0xfc, !PT ;  /* 0x0000000035357212 */ /* 0x000fe200078efcff */
[----:B-1----:R-:W-:Y:S01]  /*59a0*/  ULEA UR48, UR4, UR48, 0x18 ;  /* 0x0000003004307291 */ /* 0x002fe2000f8ec0ff */
[----:B------:R-:W-:Y:S01]  /*59b0*/  LOP3.LUT R54, R54, 0x60, RZ, 0xc0, !PT ;  /* 0x0000006036367812 */ /* 0x000fe200078ec0ff */
[----:B--2---:R-:W-:Y:S01]  /*59c0*/  IMAD.U32 R58, RZ, RZ, UR6 ;  /* 0x00000006ff3a7e24 */ /* 0x004fe2000f8e00ff */
[----:B------:R-:W-:Y:S01]  /*59d0*/  CS2R R50, SRZ ;  /* 0x0000000000327805 */ /* 0x000fe2000001ff00 */
[----:B------:R-:W-:Y:S01]  /*59e0*/  IMAD.U32 R57, RZ, RZ, UR7 ;  /* 0x00000007ff397e24 */ /* 0x000fe2000f8e00ff */
[----:B------:R-:W1:Y:S01]  /*59f0*/  LDCU.64 UR6, c[0x0][0x8a8] ;  /* 0x00011500ff0677ac */ /* 0x000e620008000a00 */
[----:B------:R-:W-:-:S02]  /*5a00*/  LOP3.LUT R23, R23, 0x600000, RZ, 0xc0, !PT ;  /* 0x0060000017177812 */ /* 0x000fc400078ec0ff */
[----:B------:R-:W-:Y:S01]  /*5a10*/  SEL R63, R63, 0xfffffff0, !P0 ;  /* 0xfffffff03f3f7807 */ /* 0x000fe20004000000 */
[----:B------:R-:W2:Y:S01]  /*5a20*/  LDS R2, [UR48+0x160] ;  /* 0x00016030ff027984 */ /* 0x000ea20008000800 */
[----:B------:R-:W-:Y:S01]  /*5a30*/  UIADD3 UR4, UPT, UPT, UR48, 0x200, URZ ;  /* 0x0000020030047890 */ /* 0x000fe2000fffe0ff */
[----:B------:R-:W2:Y:S05]  /*5a40*/  LDCU UR61, c[0x0][0x370] ;  /* 0x00006e00ff3d77ac */ /* 0x000eaa0008000800 */
[----:B------:R-:W-:Y:S01]  /*5a50*/  IMAD.U32 R0, RZ, RZ, UR4 ;  /* 0x00000004ff007e24 */ /* 0x000fe2000f8e00ff */
[----:B------:R-:W-:Y:S01]  /*5a60*/  UMOV UR51, URZ ;  /* 0x000000ff00337c82 */ /* 0x000fe20008000000 */
[----:B------:R-:W2:Y:S01]  /*5a70*/  LDCU UR45, c[0x0][0xb0c] ;  /* 0x00016180ff2d77ac */ /* 0x000ea20008000800 */
[----:B------:R-:W2:Y:S01]  /*5a80*/  LDCU UR38, c[0x0][0xb30] ;  /* 0x00016600ff2677ac */ /* 0x000ea20008000800 */
[----:B-1----:R-:W-:-:S02]  /*5a90*/  IMAD.U32 R60, RZ, RZ, UR6 ;  /* 0x00000006ff3c7e24 */ /* 0x002fc4000f8e00ff */
[----:B------:R-:W-:Y:S01]  /*5aa0*/  IMAD.U32 R59, RZ, RZ, UR7 ;  /* 0x00000007ff3b7e24 */ /* 0x000fe2000f8e00ff */
[----:B------:R-:W1:Y:S01]  /*5ab0*/  LDCU.64 UR46, c[0x0][0xb28] ;  /* 0x00016500ff2e77ac */ /* 0x000e620008000a00 */
[----:B------:R-:W1:Y:S01]  /*5ac0*/  LDCU.64 UR62, c[0x0][0x8b0] ;  /* 0x00011600ff3e77ac */ /* 0x000e620008000a00 */
[----:B------:R-:W1:Y:S01]  /*5ad0*/  LDCU.128 UR56, c[0x0][0xb10] ;  /* 0x00016200ff3877ac */ /* 0x000e620008000c00 */
[----:B------:R-:W1:Y:S01]  /*5ae0*/  LDCU UR60, c[0x0][0x374] ;  /* 0x00006e80ff3c77ac */ /* 0x000e620008000800 */
[----:B------:R-:W-:Y:S01]  /*5af0*/  USHF.R.S32.HI UR53, URZ, 0x6, UR53 ;  /* 0x00000006ff357899 */ /* 0x000fe20008011435 */
[----:B------:R-:W-:Y:S01]  /*5b00*/  UMOV UR54, URZ ;  /* 0x000000ff00367c82 */ /* 0x000fe20008000000 */
[----:B------:R-:W-:Y:S01]  /*5b10*/  UMOV UR55, URZ ;  /* 0x000000ff00377c82 */ /* 0x000fe20008000000 */
[C---:B--2---:R-:W-:Y:S01]  /*5b20*/  VIADD R3, R2.reuse, 0x40 ;  /* 0x0000004002037836 */ /* 0x044fe20000000000 */
[----:B------:R-:W-:-:S04]  /*5b30*/  LOP3.LUT R2, R2, 0xffff, RZ, 0xc0, !PT ;  /* 0x0000ffff02027812 */ /* 0x000fc800078ec0ff */
[----:B------:R-:W-:-:S05]  /*5b40*/  LOP3.LUT R3, R3, 0xffff, RZ, 0xc0, !PT ;  /* 0x0000ffff03037812 */ /* 0x000fca00078ec0ff */
[----:B-1-34-:R2:W-:Y:S02]  /*5b50*/  STL.64 [R1], R2 ;  /* 0x0000000201007387 */ /* 0x01a5e40000100a00 */
.L_x_112:
[----:B--2---:R-:W-:Y:S04]  /*5b60*/  SHF.L.U32 R2, R50, 0x1f, RZ ;  /* 0x0000001f32027819 */ /* 0x004fe800000006ff */
[----:B------:R-:W1:Y:S02]  /*5b70*/  SYNCS.PHASECHK.TRANS64.TRYWAIT P0, [UR48+0x110], R2 ;  /* 0x00011002ff0075a7 */ /* 0x000e640008001130 */
[----:B-1----:R-:W-:Y:S05]  /*5b80*/  @!P0 BRA `(.L_x_82) ;  /* 0x0000003000488947 */ /* 0x002fea0003800000 */
.L_x_169:
[----:B------:R-:W2:Y:S01]  /*5b90*/  LDS.128 R44, [UR48+0x150] ;  /* 0x00015030ff2c7984 */ /* 0x000ea20008000c00 */
[----:B------:R-:W-:Y:S01]  /*5ba0*/  UIADD3 UR4, UPT, UPT, UR48, 0x118, URZ ;  /* 0x0000011830047890 */ /* 0x000fe2000fffe0ff */
[----:B-1----:R-:W-:Y:S01]  /*5bb0*/  IMAD R2, R22, 0x4, R1 ;  /* 0x0000000416027824 */ /* 0x002fe200078e0201 */
[----:B------:R-:W-:Y:S01]  /*5bc0*/  UISETP.GE.AND UP1, UPT, UR39, 0x1, UPT ;  /* 0x000000012700788c */ /* 0x000fe2000bf26270 */
[----:B------:R-:W-:Y:S01]  /*5bd0*/  @!PT LDS RZ, [RZ] ;  /* 0x00000000fffff984 */ /* 0x000fe20000000800 */
[----:B------:R-:W-:Y:S01]  /*5be0*/  @!PT LDS RZ, [RZ] ;  /* 0x00000000fffff984 */ /* 0x000fe20000000800 */
[----:B------:R-:W-:Y:S01]  /*5bf0*/  @!PT LDS RZ, [RZ] ;  /* 0x00000000fffff984 */ /* 0x000fe20000000800 */
[----:B------:R-:W-:Y:S01]  /*5c00*/  @!PT LDS RZ, [RZ] ;  /* 0x00000000fffff984 */ /* 0x000fe20000000800 */
[----:B------:R1:W-:Y:S06]  /*5c10*/  MEMBAR.ALL.CTA ;  /* 0x0000000000007992 */ /* 0x0003ec0000008000 */
[----:B-1----:R-:W1:Y:S01]  /*5c20*/  FENCE.VIEW.ASYNC.S ;  /* 0x00000000000073c6 */ /* 0x002e620000000000 */
[----:B------:R-:W-:Y:S09]  /*5c30*/  UPRMT UR4, URZ, 0x654, UR4 ;  /* 0x00000654ff047896 */ /* 0x000ff20008000004 */
[----:B-1----:R-:W-:Y:S01]  /*5c40*/  SYNCS.ARRIVE.TRANS64.RED.A1T0 RZ, [UR4], RZ ;  /* 0x000000ffffff79a7 */ /* 0x002fe20008100404 */
[----:B------:R-:W5:Y:S01]  /*5c50*/  LDL R2, [R2] ;  /* 0x0000000002027983 */ /* 0x000f620000100800 */
[----:B--2---:R-:W-:Y:S11]  /*5c60*/  LOP3.LUT P0, RZ, R46, 0x1, RZ, 0xc0, !PT ;  /* 0x000000012eff7812 */ /* 0x004ff6000780c0ff */
[----:B------:R-:W-:Y:S02]  /*5c70*/  @!UPT UIADD3 URZ, UPT, UPT, URZ, URZ, URZ ;  /* 0x000000fffffff290 */ /* 0x000fe4000fffe0ff */
[----:B------:R-:W-:Y:S01]  /*5c80*/  VOTEU.ANY UP0, P0 ;  /* 0x0000000000ff7886 */ /* 0x000fe20000000100 */
[----:B------:R-:W-:Y:S11]  /*5c90*/  PLOP3.LUT P0, PT, PT, PT, UP0, 0x80, 0x8 ;  /* 0x000000000008781c */ /* 0x000ff60003f0f008 */
[----:B------:R-:W-:Y:S02]  /*5ca0*/  @!UPT UIADD3 URZ, UPT, UPT, URZ, URZ, URZ ;  /* 0x000000fffffff290 */ /* 0x000fe4000fffe0ff */
[----:B------:R-:W-:Y:S02]  /*5cb0*/  @P0 MOV R3, R44 ;  /* 0x0000002c00030202 */ /* 0x000fe40000000f00 */
[----:B------:R-:W-:Y:S02]  /*5cc0*/  @P0 LOP3.LUT R0, R45, 0xffff, RZ, 0xc0, !PT ;  /* 0x0000ffff2d000812 */ /* 0x000fe400078ec0ff */
[----:B------:R-:W-:Y:S02]  /*5cd0*/  @P0 R2UR UR5, R3 ;  /* 0x00000000030502ca */ /* 0x000fe400000e0000 */
[----:B------:R-:W-:Y:S01]  /*5ce0*/  @P0 R2UR UR4, R0 ;  /* 0x00000000000402ca */ /* 0x000fe200000e0000 */
[----:B------:R-:W-:Y:S05]  /*5cf0*/  IMAD.U32 R0, RZ, RZ, UR53 ;  /* 0x00000035ff007e24 */ /* 0x000fea000f8e00ff */
[----:B------:R-:W-:Y:S05]  /*5d00*/  IABS R3, R0 ;  /* 0x0000000000037213 */ /* 0x000fea0000000000 */
[----:B------:R-:W-:Y:S02]  /*5d10*/  @UP0 UMOV UR37, UR5 ;  /* 0x0000000500250c82 */ /* 0x000fe40008000000 */
[----:B------:R-:W-:Y:S01]  /*5d20*/  @UP0 UMOV UR36, UR4 ;  /* 0x0000000400240c82 */ /* 0x000fe20008000000 */
[----:B------:R-:W-:Y:S05]  /*5d30*/  BRA.U !UP1, `(.L_x_83) ;  /* 0x0000000109cc7547 */ /* 0x000fea000b800000 */
[----:B------:R-:W1:Y:S01]  /*5d40*/  LDCU UR9, c[0x0][0xb20] ;  /* 0x00016400ff0977ac */ /* 0x000e620008000800 */
[----:B------:R-:W-:Y:S02]  /*5d50*/  UIMAD.WIDE.U32 UR4, UR60, UR59, URZ ;  /* 0x0000003b3c0472a5 */ /* 0x000fe4000f8e00ff */
[----:B------:R-:W-:Y:S02]  /*5d60*/  UIMAD.WIDE.U32 UR6, UR61, UR56, URZ ;  /* 0x000000383d0672a5 */ /* 0x000fe4000f8e00ff */
[----:B------:R-:W-:Y:S02]  /*5d70*/  UIMAD.WIDE.U32 UR10, UR36, UR59, URZ ;  /* 0x0000003b240a72a5 */ /* 0x000fe4000f8e00ff */
[----:B------:R-:W-:Y:S02]  /*5d80*/  UISETP.NE.AND UP0, UPT, UR58, 0x1, UPT ;  /* 0x000000013a00788c */ /* 0x000fe4000bf05270 */
[----:B------:R-:W-:Y:S02]  /*5d90*/  UISETP.NE.AND UP1, UPT, UR45, 0x1, UPT ;  /* 0x000000012d00788c */ /* 0x000fe4000bf25270 */
[----:B------:R-:W-:Y:S02]  /*5da0*/  UISETP.NE.AND UP2, UPT, UR39, 0x1, UPT ;  /* 0x000000012700788c */ /* 0x000fe4000bf45270 */
[----:B------:R-:W-:Y:S01]  /*5db0*/  UIMAD.WIDE.U32 UR12, UR37, UR56, URZ ;  /* 0x00000038250c72a5 */ /* 0x000fe2000f8e00ff */
[----:B------:R-:W-:Y:S01]  /*5dc0*/  UMOV UR4, UR5 ;  /* 0x0000000500047c82 */ /* 0x000fe20008000000 */
[----:B------:R-:W-:Y:S01]  /*5dd0*/  UMOV UR6, UR11 ;  /* 0x0000000b00067c82 */ /* 0x000fe20008000000 */
[----:B-1----:R-:W-:Y:S03]  /*5de0*/  USHF.R.U32.HI UR8, URZ, UR9, UR4 ;  /* 0x00000009ff087299 */ /* 0x002fe60008011604 */
[----:B------:R-:W-:Y:S02]  /*5df0*/  UMOV UR4, UR7 ;  /* 0x0000000700047c82 */ /* 0x000fe40008000000 */
[----:B------:R-:W-:Y:S02]  /*5e00*/  USHF.R.U32.HI UR5, URZ, UR57, UR4 ;  /* 0x00000039ff057299 */ /* 0x000fe40008011604 */
[----:B------:R-:W-:Y:S02]  /*5e10*/  USEL UR4, UR60, UR8, !UP0 ;  /* 0x000000083c047287 */ /* 0x000fe4000c000000 */
[----:B------:R-:W-:Y:S02]  /*5e20*/  USHF.R.U32.HI UR8, URZ, UR9, UR6 ;  /* 0x00000009ff087299 */ /* 0x000fe40008011606 */
[----:B------:R-:W-:Y:S02]  /*5e30*/  UIMAD.WIDE.U32 UR6, UR4, UR46, URZ ;  /* 0x0000002e040672a5 */ /* 0x000fe4000f8e00ff */
[----:B------:R-:W-:Y:S02]  /*5e40*/  USEL UR9, UR61, UR5, !UP1 ;  /* 0x000000053d097287 */ /* 0x000fe4000c800000 */
[----:B------:R-:W-:Y:S02]  /*5e50*/  USEL UR8, UR36, UR8, !UP0 ;  /* 0x0000000824087287 */ /* 0x000fe4000c000000 */
[----:B------:R-:W-:Y:S01]  /*5e60*/  UIMAD.WIDE.U32 UR10, UR9, UR46, URZ ;  /* 0x0000002e090a72a5 */ /* 0x000fe2000f8e00ff */
[----:B------:R-:W-:Y:S01]  /*5e70*/  UMOV UR6, UR7 ;  /* 0x0000000700067c82 */ /* 0x000fe20008000000 */
[----:B------:R-:W-:Y:S01]  /*5e80*/  UMOV UR5, UR13 ;  /* 0x0000000d00057c82 */ /* 0x000fe20008000000 */
[----:B------:R-:W-:Y:S02]  /*5e90*/  @UP2 USHF.R.U32.HI UR4, URZ, UR47, UR6 ;  /* 0x0000002fff042299 */ /* 0x000fe40008011606 */
[----:B------:R-:W-:Y:S02]  /*5ea0*/  USHF.R.U32.HI UR5, URZ, UR57, UR5 ;  /* 0x00000039ff057299 */ /* 0x000fe40008011605 */
[----:B------:R-:W-:Y:S02]  /*5eb0*/  UIMAD UR4, UR39, UR4, URZ ;  /* 0x00000004270472a4 */ /* 0x000fe4000f8e02ff */
[----:B------:R-:W-:Y:S02]  /*5ec0*/  USEL UR5, UR37, UR5, !UP1 ;  /* 0x0000000525057287 */ /* 0x000fe4000c800000 */
[----:B------:R-:W-:Y:S01]  /*5ed0*/  UISETP.GE.AND UP0, UPT, UR8, UR4, UPT ;  /* 0x000000040800728c */ /* 0x000fe2000bf06270 */
[----:B------:R-:W-:Y:S01]  /*5ee0*/  UMOV UR6, UR11 ;  /* 0x0000000b00067c82 */ /* 0x000fe20008000000 */
[----:B------:R-:W-:Y:S02]  /*5ef0*/  UIMAD.WIDE.U32 UR10, UR8, UR46, URZ ;  /* 0x0000002e080a72a5 */ /* 0x000fe4000f8e00ff */
[----:B------:R-:W-:Y:S04]  /*5f00*/  @UP2 USHF.R.U32.HI UR9, URZ, UR47, UR6 ;  /* 0x0000002fff092299 */ /* 0x000fe80008011606 */
[----:B------:R-:W-:Y:S01]  /*5f10*/  UIMAD UR6, UR39, UR9, URZ ;  /* 0x00000009270672a4 */ /* 0x000fe2000f8e02ff */
[----:B------:R-:W-:Y:S03]  /*5f20*/  UMOV UR4, UR11 ;  /* 0x0000000b00047c82 */ /* 0x000fe60008000000 */
[----:B------:R-:W-:Y:S02]  /*5f30*/  UISETP.GE.OR UP0, UPT, UR5, UR6, UP0 ;  /* 0x000000060500728c */ /* 0x000fe40008706670 */
[----:B------:R-:W-:Y:S02]  /*5f40*/  USHF.R.U32.HI UR4, URZ, UR47, UR4 ;  /* 0x0000002fff047299 */ /* 0x000fe40008011604 */
[----:B------:R-:W-:Y:S02]  /*5f50*/  UIMAD.WIDE.U32 UR6, UR5, UR46, URZ ;  /* 0x0000002e050672a5 */ /* 0x000fe4000f8e00ff */
[----:B------:R-:W-:Y:S02]  /*5f60*/  USEL UR11, UR8, UR4, !UP2 ;  /* 0x00000004080b7287 */ /* 0x000fe4000d000000 */
[----:B------:R-:W-:Y:S02]  /*5f70*/  UIADD3 UR6, UPT, UPT, -UR5, URZ, URZ ;  /* 0x000000ff05067290 */ /* 0x000fe4000fffe1ff */
[----:B------:R-:W-:Y:S02]  /*5f80*/  UIADD3 UR10, UPT, UPT, -UR11, URZ, URZ ;  /* 0x000000ff0b0a7290 */ /* 0x000fe4000fffe1ff */
[----:B------:R-:W-:Y:S02]  /*5f90*/  UIMAD UR6, UR45, UR6, UR37 ;  /* 0x000000062d0672a4 */ /* 0x000fe4000f8e0225 */
[----:B------:R-:W-:Y:S01]  /*5fa0*/  UIMAD UR10, UR39, UR10, UR8 ;  /* 0x0000000a270a72a4 */ /* 0x000fe2000f8e0208 */
[----:B------:R-:W-:Y:S01]  /*5fb0*/  @!UP0 UMOV UR4, UR7 ;  /* 0x0000000700048c82 */ /* 0x000fe20008000000 */
[----:B------:R-:W-:Y:S02]  /*5fc0*/  UIADD3 UR7, UPT, UPT, -UR8, URZ, URZ ;  /* 0x000000ff08077290 */ /* 0x000fe4000fffe1ff */
[----:B------:R-:W-:Y:S04]  /*5fd0*/  @!UP0 USHF.R.U32.HI UR4, URZ, UR47, UR4 ;  /* 0x0000002fff048299 */ /* 0x000fe80008011604 */
[----:B------:R-:W-:Y:S04]  /*5fe0*/  @!UP0 USEL UR4, UR5, UR4, !UP2 ;  /* 0x0000000405048287 */ /* 0x000fe8000d000000 */
[----:B------:R-:W-:Y:S02]  /*5ff0*/  @!UP0 UIMAD UR9, UR9, UR10, UR4 ;  /* 0x0000000a090982a4 */ /* 0x000fe4000f8e0204 */
[----:B------:R-:W-:Y:S02]  /*6000*/  @!UP0 UIADD3 UR10, UPT, UPT, UR11, -UR4, URZ ;  /* 0x800000040b0a8290 */ /* 0x000fe4000fffe0ff */
[----:B------:R-:W-:Y:S02]  /*6010*/  UIMAD UR4, UR58, UR7, UR36 ;  /* 0x000000073a0472a4 */ /* 0x000fe4000f8e0224 */
[----:B------:R-:W-:Y:S03]  /*6020*/  @!UP0 UIMAD UR8, UR10, UR39, UR5 ;  /* 0x000000270a0882a4 */ /* 0x000fe6000f8e0205 */
[----:B------:R-:W-:Y:S02]  /*6030*/  @!UP0 UMOV UR5, UR9 ;  /* 0x0000000900058c82 */ /* 0x000fe40008000000 */
[----:B------:R-:W-:Y:S02]  /*6040*/  UIMAD UR37, UR5, UR45, UR6 ;  /* 0x0000002d052572a4 */ /* 0x000fe4000f8e0206 */
[----:B------:R-:W-:Y:S11]  /*6050*/  UIMAD UR36, UR8, UR58, UR4 ;  /* 0x0000003a082472a4 */ /* 0x000ff6000f8e0204 */
[----:B------:R-:W-:Y:S01]  /*6060*/  @!UPT UIADD3 URZ, UPT, UPT, URZ, URZ, URZ ;  /* 0x000000fffffff290 */ /* 0x000fe2000fffe0ff */
.L_x_83:
[----:B------:R-:W1:Y:S01]  /*6070*/  LDCU UR16, c[0x0][0x388] ;  /* 0x00007100ff1077ac */ /* 0x000e620008000800 */
[----:B------:R-:W-:Y:S02]  /*6080*/  R2UR UR6, R3 ;  /* 0x00000000030672ca */ /* 0x000fe400000e0000 */
[----:B------:R-:W-:Y:S01]  /*6090*/  IABS R0, R0 ;  /* 0x0000000000007213 */ /* 0x000fe20000000000 */
[----:B------:R-:W-:Y:S01]  /*60a0*/  UIADD3 UR11, UPT, UPT, UR48, 0x200, URZ ;  /* 0x00000200300b7890 */ /* 0x000fe2000fffe0ff */
[----:B------:R-:W-:Y:S01]  /*60b0*/  @P0 SHF.R.U32.HI R62, RZ, 0x10, R45 ;  /* 0x00000010ff3e0819 */ /* 0x000fe2000001162d */
[----:B------:R-:W-:Y:S02]  /*60c0*/  USHF.L.U32 UR42, UR27, 0x6, URZ ;  /* 0x000000061b2a7899 */ /* 0x000fe400080006ff */
[----:B------:R-:W-:Y:S05]  /*60d0*/  IMAD.MOV R0, RZ, RZ, -R0 ;  /* 0x000000ffff007224 */ /* 0x000fea00078e0a00 */
[----:B------:R-:W-:Y:S01]  /*60e0*/  R2UR UR9, R0 ;  /* 0x00000000000972ca */ /* 0x000fe200000e0000 */
[----:B------:R-:W2:Y:S01]  /*60f0*/  I2F.RP R3, UR6 ;  /* 0x0000000600037d06 */ /* 0x000ea20008209400 */
[----:B-1----:R-:W-:Y:S01]  /*6100*/  UISETP.NE.AND UP4, UPT, UR16, URZ, UPT ;  /* 0x000000ff1000728c */ /* 0x002fe2000bf85270 */
[----:B------:R-:W-:Y:S05]  /*6110*/  IMAD.U32 R4, RZ, RZ, UR16 ;  /* 0x00000010ff047e24 */ /* 0x000fea000f8e00ff */
[----:B------:R-:W-:Y:S04]  /*6120*/  IABS R4, R4 ;  /* 0x0000000400047213 */ /* 0x000fe80000000000 */
[----:B------:R-:W1:Y:S10]  /*6130*/  I2F.RP R6, R4 ;  /* 0x0000000400067306 */ /* 0x000e740000209400 */
[----:B--2---:R-:W2:Y:S10]  /*6140*/  MUFU.RCP R3, R3 ;  /* 0x0000000300037308 */ /* 0x004eb40000001000 */
[----:B-1----:R-:W1:Y:S01]  /*6150*/  MUFU.RCP R6, R6 ;  /* 0x0000000600067308 */ /* 0x002e620000001000 */
[----:B--2---:R-:W-:Y:S09]  /*6160*/  VIADD R3, R3, 0xffffffe ;  /* 0x0ffffffe03037836 */ /* 0x004ff20000000000 */
[----:B------:R-:W2:Y:S01]  /*6170*/  F2I.FTZ.U32.TRUNC.NTZ R3, R3 ;  /* 0x0000000300037305 */ /* 0x000ea2000021f000 */
[----:B-1----:R-:W-:Y:S09]  /*6180*/  IADD3 R6, PT, PT, R6, 0xffffffe, RZ ;  /* 0x0ffffffe06067810 */ /* 0x002ff20007ffe0ff */
[----:B------:R1:W3:Y:S01]  /*6190*/  F2I.FTZ.U32.TRUNC.NTZ R7, R6 ;  /* 0x0000000600077305 */ /* 0x0002e2000021f000 */
[----:B--2---:R-:W-:Y:S01]  /*61a0*/  R2UR UR5, R3 ;  /* 0x00000000030572ca */ /* 0x004fe200000e0000 */
[----:B------:R-:W-:Y:S05]  /*61b0*/  IMAD.U32 R3, RZ, RZ, UR23 ;  /* 0x00000017ff037e24 */ /* 0x000fea000f8e00ff */
[----:B------:R-:W-:Y:S01]  /*61c0*/  IABS R3, R3 ;  /* 0x0000000300037213 */ /* 0x000fe20000000000 */
[----:B-1----:R-:W-:Y:S03]  /*61d0*/  HFMA2 R6, -RZ, RZ, 0, 0 ;  /* 0x00000000ff067431 */ /* 0x002fe600000001ff */
[----:B------:R-:W-:Y:S01]  /*61e0*/  R2UR UR8, R3 ;  /* 0x00000000030872ca */ /* 0x000fe200000e0000 */
[--C-:B---3--:R-:W-:Y:S02]  /*61f0*/  IMAD.MOV R3, RZ, RZ, -R7.reuse ;  /* 0x000000ffff037224 */ /* 0x108fe400078e0a07 */
[----:B------:R-:W-:Y:S02]  /*6200*/  UIADD3 UR4, UPT, UPT, URZ, -UR5, URZ ;  /* 0x80000005ff047290 */ /* 0x000fe4000fffe0ff */
[----:B------:R-:W-:Y:S02]  /*6210*/  IMAD R3, R3, R4, RZ ;  /* 0x0000000403037224 */ /* 0x000fe400078e02ff */
[----:B------:R-:W-:Y:S02]  /*6220*/  UIMAD UR7, UR4, UR6, URZ ;  /* 0x00000006040772a4 */ /* 0x000fe4000f8e02ff */
[----:B------:R-:W-:Y:S01]  /*6230*/  IMAD.HI.U32 R7, R7, R3, R6 ;  /* 0x0000000307077227 */ /* 0x000fe200078e0006 */
[----:B------:R-:W-:Y:S02]  /*6240*/  UMOV UR4, URZ ;  /* 0x000000ff00047c82 */ /* 0x000fe40008000000 */
[----:B------:R-:W-:Y:S07]  /*6250*/  UIMAD.WIDE.U32 UR4, UR5, UR7, UR4 ;  /* 0x00000007050472a5 */ /* 0x000fee000f8e0004 */
[----:B------:R-:W-:Y:S02]  /*6260*/  UMOV UR4, UR5 ;  /* 0x0000000500047c82 */ /* 0x000fe40008000000 */
[----:B------:R-:W-:Y:S07]  /*6270*/  UIMAD.WIDE.U32 UR4, UR4, UR8, URZ ;  /* 0x00000008040472a5 */ /* 0x000fee000f8e00ff */
[----:B------:R-:W-:Y:S02]  /*6280*/  UMOV UR43, UR5 ;  /* 0x00000005002b7c82 */ /* 0x000fe40008000000 */
[----:B------:R-:W-:Y:S04]  /*6290*/  UIMAD UR4, UR43, UR9, UR8 ;  /* 0x000000092b0472a4 */ /* 0x000fe8000f8e0208 */
[----:B------:R-:W-:Y:S11]  /*62a0*/  UISETP.GT.U32.AND UP0, UPT, UR6, UR4, UPT ;  /* 0x000000040600728c */ /* 0x000ff6000bf04070 */
[----:B------:R-:W-:Y:S02]  /*62b0*/  @!UP0 UIADD3 UR4, UPT, UPT, UR4, -UR6, URZ ;  /* 0x8000000604048290 */ /* 0x000fe4000fffe0ff */
[----:B------:R-:W-:Y:S02]  /*62c0*/  @!UP0 UIADD3 UR43, UPT, UPT, UR43, 0x1, URZ ;  /* 0x000000012b2b8890 */ /* 0x000fe4000fffe0ff */
[----:B------:R-:W-:Y:S02]  /*62d0*/  UISETP.GE.U32.AND UP2, UPT, UR4, UR6, UPT ;  /* 0x000000060400728c */ /* 0x000fe4000bf46070 */
[----:B------:R-:W-:Y:S02]  /*62e0*/  ULOP3.LUT UR4, UR23, UR53, URZ, 0x3c, !UPT ;  /* 0x0000003517047292 */ /* 0x000fe4000f8e3cff */
[----:B------:R-:W-:Y:S02]  /*62f0*/  UISETP.NE.AND UP0, UPT, UR53, URZ, UPT ;  /* 0x000000ff3500728c */ /* 0x000fe4000bf05270 */
[----:B------:R-:W-:Y:S05]  /*6300*/  UISETP.GE.AND UP1, UPT, UR4, URZ, UPT ;  /* 0x000000ff0400728c */ /* 0x000fea000bf26270 */
[----:B------:R-:W-:Y:S06]  /*6310*/  @UP2 UIADD3 UR43, UPT, UPT, UR43, 0x1, URZ ;  /* 0x000000012b2b2890 */ /* 0x000fec000fffe0ff */
[----:B------:R-:W-:Y:S02]  /*6320*/  @!UP1 UIADD3 UR43, UPT, UPT, -UR43, URZ, URZ ;  /* 0x000000ff2b2b9290 */ /* 0x000fe4000fffe1ff */
[----:B------:R-:W-:Y:S02]  /*6330*/  @!UP0 ULOP3.LUT UR43, URZ, UR53, URZ, 0x33, !UPT ;  /* 0x00000035ff2b8292 */ /* 0x000fe4000f8e33ff */
[----:B------:R-:W-:Y:S02]  /*6340*/  UISETP.NE.AND UP0, UPT, UR38, 0x1, UPT ;  /* 0x000000012600788c */ /* 0x000fe4000bf05270 */
[----:B------:R-:W-:Y:S02]  /*6350*/  ULOP3.LUT UR4, UR43, UR16, URZ, 0x3c, !UPT ;  /* 0x000000102b047292 */ /* 0x000fe4000f8e3cff */
[----:B------:R-:W-:Y:S02]  /*6360*/  IMAD.U32 R0, RZ, RZ, UR43 ;  /* 0x0000002bff007e24 */ /* 0x000fe4000f8e00ff */
[----:B------:R-:W-:Y:S03]  /*6370*/  UISETP.GE.AND UP3, UPT, UR4, URZ, UPT ;  /* 0x000000ff0400728c */ /* 0x000fe6000bf66270 */
[----:B------:R-:W-:Y:S02]  /*6380*/  IABS R0, R0 ;  /* 0x0000000000007213 */ /* 0x000fe40000000000 */
[----:B------:R-:W1:Y:S03]  /*6390*/  @!UP0 LDCU.128 UR12, c[0x0][0xb10] ;  /* 0x00016200ff0c87ac */ /* 0x000e660008000c00 */
[----:B------:R-:W-:Y:S04]  /*63a0*/  IMAD.HI.U32 R7, R7, R0, RZ ;  /* 0x0000000007077227 */ /* 0x000fe800078e00ff */
[----:B------:R-:W-:Y:S01]  /*63b0*/  IMAD.MOV R3, RZ, RZ, -R7 ;  /* 0x000000ffff037224 */ /* 0x000fe200078e0a07 */
[----:B------:R-:W2:Y:S03]  /*63c0*/  @!UP0 LDCU UR5, c[0x0][0xb0c] ;  /* 0x00016180ff0587ac */ /* 0x000ea60008000800 */
[C---:B------:R-:W-:Y:S01]  /*63d0*/  IMAD R0, R4.reuse, R3, R0 ;  /* 0x0000000304007224 */ /* 0x040fe200078e0200 */
[----:B------:R-:W3:Y:S04]  /*63e0*/  @!UP0 LDCU UR10, c[0x0][0xb20] ;  /* 0x00016400ff0a87ac */ /* 0x000ee80008000800 */
[----:B------:R-:W-:Y:S01]  /*63f0*/  ISETP.GT.U32.AND P1, PT, R4, R0, PT ;  /* 0x000000000400720c */ /* 0x000fe20003f24070 */
[----:B-1----:R-:W-:Y:S02]  /*6400*/  UIMAD.WIDE.U32 UR6, UR37, UR12, URZ ;  /* 0x0000000c250672a5 */ /* 0x002fe4000f8e00ff */
[----:B------:R-:W-:Y:S02]  /*6410*/  UIMAD.WIDE.U32 UR8, UR36, UR15, URZ ;  /* 0x0000000f240872a5 */ /* 0x000fe4000f8e00ff */
[----:B------:R-:W-:Y:S03]  /*6420*/  @!UP0 UISETP.NE.AND UP1, UPT, UR14, 0x1, UPT ;  /* 0x000000010e00888c */ /* 0x000fe6000bf25270 */
[----:B------:R-:W-:Y:S01]  /*6430*/  @!UP0 UMOV UR6, UR7 ;  /* 0x0000000700068c82 */ /* 0x000fe20008000000 */
[----:B--2---:R-:W-:Y:S02]  /*6440*/  @!UP0 UISETP.NE.AND UP2, UPT, UR5, 0x1, UPT ;  /* 0x000000010500888c */ /* 0x004fe4000bf45270 */
[----:B------:R-:W-:Y:S02]  /*6450*/  @!UP0 USHF.R.U32.HI UR6, URZ, UR13, UR6 ;  /* 0x0000000dff068299 */ /* 0x000fe40008011606 */
[----:B------:R-:W-:Y:S01]  /*6460*/  @!P1 IMAD.IADD R0, R0, 0x1, -R4 ;  /* 0x0000000100009824 */ /* 0x000fe200078e0a04 */
[----:B------:R-:W-:Y:S01]  /*6470*/  @!P1 IADD3 R7, PT, PT, R7, 0x1, RZ ;  /* 0x0000000107079810 */ /* 0x000fe20007ffe0ff */
[----:B------:R-:W-:Y:S01]  /*6480*/  @!UP0 UMOV UR4, UR9 ;  /* 0x0000000900048c82 */ /* 0x000fe20008000000 */
[----:B------:R-:W-:Y:S02]  /*6490*/  @!UP0 USEL UR7, UR37, UR6, !UP2 ;  /* 0x0000000625078287 */ /* 0x000fe4000d000000 */
[----:B---3--:R-:W-:Y:S01]  /*64a0*/  @!UP0 USHF.R.U32.HI UR4, URZ, UR10, UR4 ;  /* 0x0000000aff048299 */ /* 0x008fe20008011604 */
[----:B------:R-:W-:Y:S03]  /*64b0*/  ISETP.GE.U32.AND P2, PT, R0, R4, PT ;  /* 0x000000040000720c */ /* 0x000fe60003f46070 */
[----:B------:R-:W-:Y:S04]  /*64c0*/  @!UP0 USEL UR6, UR36, UR4, !UP1 ;  /* 0x0000000424068287 */ /* 0x000fe8000c800000 */
[----:B------:R-:W-:Y:S02]  /*64d0*/  @!UP0 UIADD3 UR4, UPT, UPT, -UR7, UR6, URZ ;  /* 0x0000000607048290 */ /* 0x000fe4000fffe1ff */
[----:B------:R-:W-:Y:S02]  /*64e0*/  @!UP0 UIADD3 UR6, UPT, UPT, UR7, -UR6, URZ ;  /* 0x8000000607068290 */ /* 0x000fe4000fffe0ff */
[----:B------:R-:W-:Y:S02]  /*64f0*/  @!UP0 UIMAD UR37, UR4, UR5, UR37 ;  /* 0x00000005042582a4 */ /* 0x000fe4000f8e0225 */
[----:B------:R-:W-:Y:S01]  /*6500*/  @!UP0 UIMAD UR36, UR6, UR14, UR36 ;  /* 0x0000000e062482a4 */ /* 0x000fe2000f8e0224 */
[----:B------:R-:W-:Y:S01]  /*6510*/  @P2 VIADD R7, R7, 0x1 ;  /* 0x0000000107072836 */ /* 0x000fe20000000000 */
[----:B------:R-:W-:Y:S02]  /*6520*/  ULOP3.LUT UP0, URZ, UR11, 0x1b0, URZ, 0xc0, !UPT ;  /* 0x000001b00bff7892 */ /* 0x000fe4000f80c0ff */
[----:B------:R-:W-:Y:S02]  /*6530*/  UIADD3 UR4, UPT, UPT, -UR43, URZ, URZ ;  /* 0x000000ff2b047290 */ /* 0x000fe4000fffe1ff */
[----:B------:R-:W-:Y:S02]  /*6540*/  R2UR UR44, R7 ;  /* 0x00000000072c72ca */ /* 0x000fe400000e0000 */
[----:B------:R-:W-:Y:S04]  /*6550*/  UIMAD UR5, UR53, UR4, UR23 ;  /* 0x00000004350572a4 */ /* 0x000fe8000f8e0217 */
[----:B------:R-:W-:Y:S07]  /*6560*/  USHF.L.U32 UR52, UR5, 0x6, URZ ;  /* 0x0000000605347899 */ /* 0x000fee00080006ff */
[----:B------:R-:W-:Y:S02]  /*6570*/  @!UP3 UIADD3 UR44, UPT, UPT, -UR44, URZ, URZ ;  /* 0x000000ff2c2cb290 */ /* 0x000fe4000fffe1ff */
[----:B------:R-:W-:Y:S04]  /*6580*/  @!UP4 ULOP3.LUT UR44, URZ, UR16, URZ, 0x33, !UPT ;  /* 0x00000010ff2cc292 */ /* 0x000fe8000f8e33ff */
[----:B------:R-:W-:Y:S04]  /*6590*/  UIADD3 UR4, UPT, UPT, -UR44, URZ, URZ ;  /* 0x000000ff2c047290 */ /* 0x000fe8000fffe1ff */
[----:B------:R-:W-:Y:S01]  /*65a0*/  UIMAD UR43, UR16, UR4, UR43 ;  /* 0x00000004102b72a4 */ /* 0x000fe2000f8e022b */
[----:B------:R-:W-:Y:S11]  /*65b0*/  BRA.U !UP0, `(.L_x_84) ;  /* 0x00000001087c7547 */ /* 0x000ff6000b800000 */
[----:B------:R-:W1:Y:S01]  /*65c0*/  LDCU.64 UR8, c[0x4][0x80] ;  /* 0x01001000ff0877ac */ /* 0x000e620008000a00 */
[----:B------:R-:W-:Y:S01]  /*65d0*/  MOV R17, 0x0 ;  /* 0x0000000000117802 */ /* 0x000fe20000000f00 */
[----:B------:R-:W-:Y:S01]  /*65e0*/  IMAD.MOV.U32 R8, RZ, RZ, 0x70 ;  /* 0x00000070ff087424 */ /* 0x000fe200078e00ff */
[----:B------:R-:W-:Y:S01]  /*65f0*/  MOV R12, 0x1 ;  /* 0x00000001000c7802 */ /* 0x000fe20000000f00 */
[----:B------:R-:W-:Y:S01]  /*6600*/  IMAD.MOV.U32 R13, RZ, RZ, RZ ;  /* 0x000000ffff0d7224 */ /* 0x000fe200078e00ff */
[----:B------:R2:W3:Y:S01]  /*6610*/  LDC.64 R14, c[0x4][R17] ;  /* 0x01000000110e7b82 */ /* 0x0004e20000000a00 */
[----:B------:R-:W4:Y:S01]  /*6620*/  LDCU.64 UR6, c[0x4][0x88] ;  /* 0x01001100ff0677ac */ /* 0x000f220008000a00 */
[----:B------:R-:W4:Y:S01]  /*6630*/  LDCU.64 UR4, c[0x4][0x8] ;  /* 0x01000100ff0477ac */ /* 0x000f220008000a00 */
[----:B-1----:R-:W-:Y:S01]  /*6640*/  MOV R5, UR9 ;  /* 0x0000000900057c02 */ /* 0x002fe20008000f00 */
[----:B------:R-:W-:Y:S01]  /*6650*/  IMAD.U32 R4, RZ, RZ, UR8 ;  /* 0x00000008ff047e24 */ /* 0x000fe2000f8e00ff */
[----:B----4-:R-:W-:Y:S01]  /*6660*/  MOV R7, UR7 ;  /* 0x0000000700077c02 */ /* 0x010fe20008000f00 */
[----:B------:R-:W-:Y:S01]  /*6670*/  IMAD.U32 R6, RZ, RZ, UR6 ;  /* 0x00000006ff067e24 */ /* 0x000fe2000f8e00ff */
[----:B------:R-:W-:Y:S01]  /*6680*/  MOV R11, UR5 ;  /* 0x00000005000b7c02 */ /* 0x000fe20008000f00 */
[----:B------:R-:W-:Y:S02]  /*6690*/  IMAD.U32 R10, RZ, RZ, UR4 ;  /* 0x00000004ff0a7e24 */ /* 0x000fe4000f8e00ff */
[----:B------:R-:W-:Y:S07]  /*66a0*/  LEPC R20, `(.L_x_85) ;  /* 0x000000001014794e */ /* 0x000fee0000000000 */
[----:B--23-5:R-:W-:Y:S05]  /*66b0*/  CALL.ABS.NOINC R14 ;  /* 0x000000000e007343 */ /* 0x02cfea0003c00000 */
.L_x_85:
[----:B------:R-:W1:Y:S01]  /*66c0*/  LDCU.64 UR8, c[0x4][0x80] ;  /* 0x01001000ff0877ac */ /* 0x000e620008000a00 */
[----:B------:R2:W3:Y:S01]  /*66d0*/  LDC.64 R14, c[0x4][R17] ;  /* 0x01000000110e7b82 */ /* 0x0004e20000000a00 */
[----:B------:R-:W-:Y:S02]  /*66e0*/  HFMA2 R12, -RZ, RZ, 0, 5.9604644775390625e-08 ;  /* 0x00000001ff0c7431 */ /* 0x000fe400000001ff */
[----:B------:R-:W-:Y:S02]  /*66f0*/  IMAD.MOV.U32 R8, RZ, RZ, 0x70 ;  /* 0x00000070ff087424 */ /* 0x000fe400078e00ff */
[----:B------:R-:W-:Y:S01]  /*6700*/  IMAD.MOV.U32 R13, RZ, RZ, RZ ;  /* 0x000000ffff0d7224 */ /* 0x000fe200078e00ff */
[----:B------:R-:W4:Y:S01]  /*6710*/  LDCU.64 UR6, c[0x4][0x88] ;  /* 0x01001100ff0677ac */ /* 0x000f220008000a00 */
[----:B------:R-:W5:Y:S01]  /*6720*/  LDCU.64 UR4, c[0x4][0x8] ;  /* 0x01000100ff0477ac */ /* 0x000f620008000a00 */
[----:B-1----:R-:W-:Y:S02]  /*6730*/  MOV R4, UR8 ;  /* 0x0000000800047c02 */ /* 0x002fe40008000f00 */
[----:B------:R-:W-:Y:S02]  /*6740*/  MOV R5, UR9 ;  /* 0x0000000900057c02 */ /* 0x000fe40008000f00 */
[----:B----4-:R-:W-:Y:S01]  /*6750*/  MOV R7, UR7 ;  /* 0x0000000700077c02 */ /* 0x010fe20008000f00 */
[----:B------:R-:W-:Y:S01]  /*6760*/  IMAD.U32 R6, RZ, RZ, UR6 ;  /* 0x00000006ff067e24 */ /* 0x000fe2000f8e00ff */
[----:B-----5:R-:W-:Y:S01]  /*6770*/  MOV R11, UR5 ;  /* 0x00000005000b7c02 */ /* 0x020fe20008000f00 */
[----:B--2---:R-:W-:Y:S02]  /*6780*/  IMAD.U32 R10, RZ, RZ, UR4 ;  /* 0x00000004ff0a7e24 */ /* 0x004fe4000f8e00ff */
[----:B------:R-:W-:Y:S07]  /*6790*/  LEPC R20, `(.L_x_84) ;  /* 0x000000001014794e */ /* 0x000fee0000000000 */
[----:B---3--:R-:W-:Y:S05]  /*67a0*/  CALL.ABS.NOINC R14 ;  /* 0x000000000e007343 */ /* 0x008fea0003c00000 */
.L_x_84:
[----:B------:R-:W-:Y:S01]  /*67b0*/  R2UR UR5, R58 ;  /* 0x000000003a0572ca */ /* 0x000fe200000e0000 */
[----:B------:R-:W-:Y:S01]  /*67c0*/  UISETP.NE.U32.AND UP0, UPT, UR62, URZ, UPT ;  /* 0x000000ff3e00728c */ /* 0x000fe2000bf05070 */
[----:B------:R-:W-:Y:S02]  /*67d0*/  ISETP.NE.U32.AND P1, PT, R42, RZ, PT ;  /* 0x000000ff2a00720c */ /* 0x000fe40003f25070 */
[----:B------:R-:W-:Y:S01]  /*67e0*/  R2UR UR4, R57 ;  /* 0x00000000390472ca */ /* 0x000fe200000e0000 */
[----:B------:R-:W-:Y:S01]  /*67f0*/  UISETP.NE.AND.EX UP0, UPT, UR63, URZ, UPT, UP0 ;  /* 0x000000ff3f00728c */ /* 0x000fe2000bf05300 */
[----:B------:R-:W-:Y:S02]  /*6800*/  ISETP.NE.AND.EX P1, PT, R43, RZ, PT, P1 ;  /* 0x000000ff2b00720c */ /* 0x000fe40003f25310 */
[----:B------:R-:W-:Y:S02]  /*6810*/  ISETP.NE.AND P6, PT, R61, RZ, PT ;  /* 0x000000ff3d00720c */ /* 0x000fe40003fc5270 */
[----:B------:R-:W-:Y:S03]  /*6820*/  PLOP3.LUT P2, PT, PT, PT, PT, 0x8, 0x80 ;  /* 0x000000000080781c */ /* 0x000fe60003f4e170 */
[----:B------:R-:W-:Y:S04]  /*6830*/  ISETP.NE.U32.AND P3, PT, RZ, UR5, PT ;  /* 0x00000005ff007c0c */ /* 0x000fe8000bf65070 */
[----:B------:R-:W-:Y:S04]  /*6840*/  ISETP.NE.AND.EX P3, PT, RZ, UR4, PT, P3 ;  /* 0x00000004ff007c0c */ /* 0x000fe8000bf65330 */
[----:B------:R-:W-:Y:S01]  /*6850*/  @P6 PLOP3.LUT P2, PT, P1, PT, PT, 0x80, 0x8 ;  /* 0x000000000008681c */ /* 0x000fe20000f4f070 */
[----:B------:R-:W-:Y:S01]  /*6860*/  @!UPT UIADD3 URZ, UPT, UPT, URZ, URZ, URZ ;  /* 0x000000fffffff290 */ /* 0x000fe2000fffe0ff */
[----:B------:R-:W-:Y:S11]  /*6870*/  @!P1 BRA `(.L_x_86) ;  /* 0x0000000000309947 */ /* 0x000ff60003800000 */
[----:B------:R-:W-:Y:S01]  /*6880*/  ISETP.NE.U32.AND P0, PT, R40, RZ, PT ;  /* 0x000000ff2800720c */ /* 0x000fe20003f05070 */
[----:B------:R-:W1:Y:S01]  /*6890*/  LDCU.64 UR4, c[0x0][0x358] ;  /* 0x00006b00ff0477ac */ /* 0x000e620008000a00 */
[----:B------:R-:W-:Y:S02]  /*68a0*/  IMAD.MOV.U32 R55, RZ, RZ, 0x1 ;  /* 0x00000001ff377424 */ /* 0x000fe400078e00ff */
[----:B------:R-:W-:Y:S11]  /*68b0*/  ISETP.NE.AND.EX P0, PT, R41, RZ, PT, P0 ;  /* 0x000000ff2900720c */ /* 0x000ff60003f05300 */
[----:B------:R-:W-:Y:S02]  /*68c0*/  @!UPT UIADD3 URZ, UPT, UPT, URZ, URZ, URZ ;  /* 0x000000fffffff290 */ /* 0x000fe4000fffe0ff */
[----:B------:R-:W2:Y:S01]  /*68d0*/  @P0 LDC.64 R4, c[0x0][0x888] ;  /* 0x00022200ff040b82 */ /* 0x000ea20000000a00 */
[----:B------:R-:W-:Y:S04]  /*68e0*/  @P0 IMAD R0, R16, R42, RZ ;  /* 0x0000002a10000224 */ /* 0x000fe800078e02ff */
[----:B--2---:R-:W-:Y:S04]  /*68f0*/  @P0 IMAD.WIDE R4, R0, 0x4, R4 ;  /* 0x0000000400040825 */ /* 0x004fe800078e0204 */
[----:B------:R-:W-:Y:S01]  /*6900*/  HFMA2 R0, -RZ, RZ, 0, 5.9604644775390625e-08 ;  /* 0x00000001ff007431 */ /* 0x000fe200000001ff */
[----:B-1---5:R1:W5:Y:S04]  /*6910*/  @P0 LDG.E R26, desc[UR4][R4.64] ;  /* 0x00000004041a0981 */ /* 0x022368000c1e1900 */
[----:B------:R-:W-:Y:S01]  /*6920*/  @!P0 PRMT R55, R0, 0x7610, R55 ;  /* 0x0000761000378816 */ /* 0x000fe20000000037 */
[----:B-1----:R-:W2:Y:S06]  /*6930*/  @!P0 LDC R26, c[0x0][0x880] ;  /* 0x00022000ff1a8b82 */ /* 0x002eac0000000800 */
.L_x_86:
[----:B------:R-:W-:Y:S05]  /*6940*/  BRA.U !UP0, `(.L_x_87) ;  /* 0x00000001082c7547 */ /* 0x000fea000b800000 */
[----:B------:R-:W-:Y:S02]  /*6950*/  R2UR UR5, R60 ;  /* 0x000000003c0572ca */ /* 0x000fe400000e0000 */
[----:B------:R-:W-:Y:S11]  /*6960*/  R2UR UR4, R59 ;  /* 0x000000003b0472ca */ /* 0x000ff600000e0000 */
[----:B------:R-:W-:Y:S04]  /*6970*/  ISETP.NE.U32.AND P0, PT, RZ, UR5, PT ;  /* 0x00000005ff007c0c */ /* 0x000fe8000bf05070 */
[----:B------:R-:W-:Y:S01]  /*6980*/  ISETP.NE.AND.EX P0, PT, RZ, UR4, PT, P0 ;  /* 0x00000004ff007c0c */ /* 0x000fe2000bf05300 */
[----:B------:R-:W1:Y:S11]  /*6990*/  LDCU.64 UR4, c[0x0][0x358] ;  /* 0x00006b00ff0477ac */ /* 0x000e760008000a00 */
[----:B------:R-:W-:Y:S01]  /*69a0*/  @!UPT UIADD3 URZ, UPT, UPT, URZ, URZ, URZ ;  /* 0x000000fffffff290 */ /* 0x000fe2000fffe0ff */
[----:B------:R-:W3:Y:S01]  /*69b0*/  @P0 LDC.64 R4, c[0x0][0x8a8] ;  /* 0x00022a00ff040b82 */ /* 0x000ee20000000a00 */
[----:B------:R-:W-:Y:S04]  /*69c0*/  @P0 IMAD R0, R16, UR62, RZ ;  /* 0x0000003e10000c24 */ /* 0x000fe8000f8e02ff */
[----:B---3--:R-:W-:Y:S05]  /*69d0*/  @P0 IMAD.WIDE R4, R0, 0x4, R4 ;  /* 0x0000000400040825 */ /* 0x008fea00078e0204 */
[----:B-1---5:R1:W5:Y:S02]  /*69e0*/  @P0 LDG.E R24, desc[UR4][R4.64] ;  /* 0x0000000404180981 */ /* 0x022364000c1e1900 */
[----:B-1----:R-:W3:Y:S02]  /*69f0*/  @!P0 LDC R24, c[0x0][0x8a0] ;  /* 0x00022800ff188b82 */ /* 0x002ee40000000800 */
.L_x_87:
[----:B--2--5:R-:W-:Y:S01]  /*6a00*/  FSETP.NEU.AND P0, PT, R26, RZ, PT ;  /* 0x000000ff1a00720b */ /* 0x024fe20003f0d000 */
[----:B------:R-:W-:Y:S01]  /*6a10*/  IMAD.U32 R0, RZ, RZ, UR51 ;  /* 0x00000033ff007e24 */ /* 0x000fe2000f8e00ff */
[----:B------:R-:W-:Y:S01]  /*6a20*/  SEL R4, RZ, 0xffffffff, P3 ;  /* 0xffffffffff047807 */ /* 0x000fe20001800000 */
[----:B------:R-:W-:Y:S01]  /*6a30*/  BSSY B1, `(.L_x_88) ;  /* 0x0000034000017945 */ /* 0x000fe20003800000 */
[----:B------:R-:W-:Y:S01]  /*6a40*/  @P6 LOP3.LUT P3, RZ, R55, 0xff, RZ, 0xc0, !PT ;  /* 0x000000ff37ff6812 */ /* 0x000fe2000786c0ff */
[----:B------:R-:W-:Y:S01]  /*6a50*/  IMAD.MOV.U32 R69, RZ, RZ, 0x1 ;  /* 0x00000001ff457424 */ /* 0x000fe200078e00ff */
[----:B------:R-:W-:Y:S01]  /*6a60*/  @P6 SEL R65, RZ, 0xffffffff, P0 ;  /* 0xffffffffff416807 */ /* 0x000fe20000000000 */
[----:B------:R-:W-:Y:S01]  /*6a70*/  IMAD.IADD R25, R23, 0x1, R2 ;  /* 0x0000000117197824 */ /* 0x000fe200078e0202 */
[----:B------:R-:W-:Y:S01]  /*6a80*/  LOP3.LUT R67, R52, 0x1, RZ, 0x3c, !PT ;  /* 0x0000000134437812 */ /* 0x000fe200078e3cff */
[----:B------:R-:W-:Y:S01]  /*6a90*/  IMAD.U32 R68, RZ, RZ, UR51 ;  /* 0x00000033ff447e24 */ /* 0x000fe2000f8e00ff */
[----:B------:R-:W-:Y:S02]  /*6aa0*/  @P2 SEL R65, R4, R65, !P3 ;  /* 0x0000004104412207 */ /* 0x000fe40005800000 */
[----:B------:R-:W-:Y:S02]  /*6ab0*/  CS2R R38, SRZ ;  /* 0x0000000000267805 */ /* 0x000fe4000001ff00 */
[----:B------:R-:W-:Y:S02]  /*6ac0*/  LEA R0, R0, UR48, 0x3 ;  /* 0x0000003000007c11 */ /* 0x000fe4000f8e18ff */
[----:B------:R-:W-:Y:S02]  /*6ad0*/  CS2R R36, SRZ ;  /* 0x0000000000247805 */ /* 0x000fe4000001ff00 */
[----:B------:R-:W-:Y:S02]  /*6ae0*/  @P6 LOP3.LUT R65, R65, 0x1, RZ, 0xc0, !PT ;  /* 0x0000000141416812 */ /* 0x000fe400078ec0ff */
[----:B------:R-:W-:Y:S02]  /*6af0*/  CS2R R30, SRZ ;  /* 0x00000000001e7805 */ /* 0x000fe4000001ff00 */
[----:B------:R-:W-:Y:S02]  /*6b00*/  LEA R27, R22, UR48, 0x3 ;  /* 0x00000030161b7c11 */ /* 0x000fe4000f8e18ff */
[----:B------:R-:W-:Y:S02]  /*6b10*/  CS2R R28, SRZ ;  /* 0x00000000001c7805 */ /* 0x000fe4000001ff00 */
[----:B------:R-:W-:Y:S02]  /*6b20*/  ISETP.NE.U32.OR P5, PT, R65, 0x1, !P6 ;  /* 0x000000014100780c */ /* 0x000fe400077a5470 */
[----:B------:R-:W-:Y:S02]  /*6b30*/  LOP3.LUT P2, R64, R55, 0xff, RZ, 0xc0, !PT ;  /* 0x000000ff37407812 */ /* 0x000fe4000784c0ff */
[----:B------:R-:W-:Y:S04]  /*6b40*/  SEL R70, RZ, 0xffffffff, P0 ;  /* 0xffffffffff467807 */ /* 0x000fe80000000000 */
[----:B------:R-:W-:Y:S04]  /*6b50*/  @P1 SEL R70, R4, R70, !P2 ;  /* 0x0000004604461207 */ /* 0x000fe80005000000 */
[----:B------:R-:W-:Y:S02]  /*6b60*/  LOP3.LUT R70, R70, 0x1, RZ, 0xc0, !PT ;  /* 0x0000000146467812 */ /* 0x000fe400078ec0ff */
[----:B------:R-:W-:Y:S04]  /*6b70*/  @P5 SHF.L.U32 R3, R67, 0x1f, RZ ;  /* 0x0000001f43035819 */ /* 0x000fe800000006ff */
[----:B------:R1:W2:Y:S02]  /*6b80*/  @P5 SYNCS.PHASECHK.TRANS64.TRYWAIT P4, [R0+URZ+0xd0], R3 ;  /* 0x0000d003000055a7 */ /* 0x0002a400080811ff */
[----:B-1----:R-:W-:Y:S04]  /*6b90*/  SHF.L.U32 R3, R51, 0x1f, RZ ;  /* 0x0000001f33037819 */ /* 0x002fe800000006ff */
[----:B------:R1:W4:Y:S01]  /*6ba0*/  SYNCS.PHASECHK.TRANS64.TRYWAIT P3, [R27+URZ+0x120], R3 ;  /* 0x000120031b0075a7 */ /* 0x00032200080611ff */
[----:B--2---:R-:W-:Y:S01]  /*6bb0*/  @P5 SEL R69, RZ, 0x1, !P4 ;  /* 0x00000001ff455807 */ /* 0x004fe20006000000 */
[----:B-1----:R-:W-:Y:S06]  /*6bc0*/  @!P5 BRA `(.L_x_89) ;  /* 0x000000000068d947 */ /* 0x002fec0003800000 */
[----:B------:R-:W-:Y:S01]  /*6bd0*/  ISETP.NE.AND P1, PT, R69, RZ, PT ;  /* 0x000000ff4500720c */ /* 0x000fe20003f25270 */
[----:B------:R-:W-:Y:S01]  /*6be0*/  BSSY B0, `(.L_x_90) ;  /* 0x0000007000007945 */ /* 0x000fe20003800000 */
[----:B------:R-:W-:Y:S01]  /*6bf0*/  ISETP.NE.U32.AND P0, PT, R70, 0x1, PT ;  /* 0x000000014600780c */ /* 0x000fe20003f05070 */
[----:B------:R-:W-:Y:S10]  /*6c00*/  IMAD.U32 R2, RZ, RZ, UR51 ;  /* 0x00000033ff027e24 */ /* 0x000ff4000f8e00ff */
[----:B------:R-:W-:Y:S05]  /*6c10*/  @P1 BRA `(.L_x_91) ;  /* 0x00000000000c1947 */ /* 0x000fea0003800000 */
[----:B------:R-:W-:Y:S04]  /*6c20*/  SHF.L.U32 R4, R67, 0x1f, RZ ;  /* 0x0000001f43047819 */ /* 0x000fe800000006ff */
[----:B------:R-:W1:Y:S02]  /*6c30*/  SYNCS.PHASECHK.TRANS64.TRYWAIT P1, [R0+URZ+0xd0], R4 ;  /* 0x0000d004000075a7 */ /* 0x000e6400080211ff */
[----:B-1----:R-:W-:Y:S05]  /*6c40*/  @!P1 BRA `(.L_x_92) ;  /* 0x0000002000309947 */ /* 0x002fea0003800000 */
.L_x_91:
[----:B------:R-:W-:Y:S05]  /*6c50*/  BSYNC B0 ;  /* 0x0000000000007941 */ /* 0x000fea0003800000 */
.L_x_90:
[----:B------:R-:W-:Y:S01]  /*6c60*/  @P0 IMAD R2, R2, 0x800, R53 ;  /* 0x0000080002020824 */ /* 0x000fe200078e0235 */
[----:B------:R-:W-:Y:S02]  /*6c70*/  CS2R R30, SRZ ;  /* 0x00000000001e7805 */ /* 0x000fe4000001ff00 */
[----:B------:R-:W-:Y:S02]  /*6c80*/  CS2R R28, SRZ ;  /* 0x00000000001c7805 */ /* 0x000fe4000001ff00 */
[----:B------:R-:W-:Y:S02]  /*6c90*/  CS2R R38, SRZ ;  /* 0x0000000000267805 */ /* 0x000fe4000001ff00 */
[----:B------:R-:W-:Y:S02]  /*6ca0*/  CS2R R36, SRZ ;  /* 0x0000000000247805 */ /* 0x000fe4000001ff00 */
[----:B------:R-:W-:Y:S01]  /*6cb0*/  @P0 LEA R2, R2, UR48, 0x1 ;  /* 0x0000003002020c11 */ /* 0x000fe2000f8e08ff */
[----:B------:R-:W-:Y:S05]  /*6cc0*/  @P0 WARPSYNC.ALL ;  /* 0x0000000000000948 */ /* 0x000fea0003800000 */
[----:B------:R-:W2:Y:S01]  /*6cd0*/  @P0 LDSM.16.M88.4 R28, [R2+0x200] ;  /* 0x00020000021c083b */ /* 0x000ea20000000200 */
[----:B------:R-:W-:Y:S01]  /*6ce0*/  UIADD3 UR4, UPT, UPT, UR51, 0x1, URZ ;  /* 0x0000000133047890 */ /* 0x000fe2000fffe0ff */
[----:B-1----:R-:W-:Y:S03]  /*6cf0*/  @P0 IMAD R0, R63, 0x2, R2 ;  /* 0x000000023f000824 */ /* 0x002fe600078e0202 */
[----:B------:R-:W-:Y:S02]  /*6d00*/  UISETP.NE.AND UP0, UPT, UR4, 0x3, UPT ;  /* 0x000000030400788c */ /* 0x000fe4000bf05270 */
[----:B------:R1:W2:Y:S02]  /*6d10*/  @P0 LDSM.16.M88.4 R36, [R0+0x200] ;  /* 0x000200000024083b */ /* 0x0002a40000000200 */
[----:B------:R-:W-:Y:S02]  /*6d20*/  USEL UR4, UR4, URZ, UP0 ;  /* 0x000000ff04047287 */ /* 0x000fe40008000000 */
[----:B------:R-:W-:Y:S04]  /*6d30*/  PLOP3.LUT P0, PT, PT, PT, UP0, 0x80, 0x8 ;  /* 0x000000000008781c */ /* 0x000fe80003f0f008 */
[----:B------:R-:W-:Y:S01]  /*6d40*/  IMAD.U32 R68, RZ, RZ, UR4 ;  /* 0x00000004ff447e24 */ /* 0x000fe2000f8e00ff */
[----:B-1----:R-:W-:Y:S04]  /*6d50*/  SEL R0, RZ, 0x1, P0 ;  /* 0x00000001ff007807 */ /* 0x002fe80000000000 */
[----:B------:R-:W-:Y:S02]  /*6d60*/  LOP3.LUT R67, R67, R0, RZ, 0x3c, !PT ;  /* 0x0000000043437212 */ /* 0x000fe400078e3cff */
.L_x_89:
[----:B------:R-:W-:Y:S05]  /*6d70*/  BSYNC B1 ;  /* 0x0000000000017941 */ /* 0x000fea0003800000 */
.L_x_88:
[----:B------:R-:W-:Y:S04]  /*6d80*/  SHF.R.U32.HI R0, RZ, 0x15, R25 ;  /* 0x00000015ff007819 */ /* 0x000fe80000011619 */
[----:B------:R-:W-:Y:S01]  /*6d90*/  LOP3.LUT P0, RZ, R0, 0x3, R56, 0x48, !PT ;  /* 0x0000000300ff7812 */ /* 0x000fe20007804838 */
[----:B------:R-:W-:Y:S01]  /*6da0*/  @!UPT UIADD3 URZ, UPT, UPT, URZ, URZ, URZ ;  /* 0x000000fffffff290 */ /* 0x000fe2000fffe0ff */
[----:B----4-:R-:W-:Y:S11]  /*6db0*/  @P3 BRA `(.L_x_93) ;  /* 0x0000000000083947 */ /* 0x010ff60003800000 */
[----:B------:R-:W1:Y:S02]  /*6dc0*/  SYNCS.PHASECHK.TRANS64.TRYWAIT P1, [R27+URZ+0x120], R3 ;  /* 0x000120031b0075a7 */ /* 0x000e6400080211ff */
[----:B-1----:R-:W-:Y:S05]  /*6dd0*/  @!P1 BRA `(.L_x_94) ;  /* 0x0000001c00e09947 */ /* 0x002fea0003800000 */
.L_x_93:
[----:B------:R-:W-:Y:S05]  /*6de0*/  @!P0 BRA `(.L_x_95) ;  /* 0x0000000000408947 */ /* 0x000fea0003800000 */
[----:B------:R-:W4:Y:S01]  /*6df0*/  LDCU.64 UR8, c[0x4][0x70] ;  /* 0x01000e00ff0877ac */ /* 0x000f220008000a00 */
[----:B-1----:R-:W-:Y:S01]  /*6e00*/  MOV R3, 0x0 ;  /* 0x0000000000037802 */ /* 0x002fe20000000f00 */
[----:B------:R-:W-:Y:S02]  /*6e10*/  HFMA2 R12, -RZ, RZ, 0, 5.9604644775390625e-08 ;  /* 0x00000001ff0c7431 */ /* 0x000fe400000001ff */
[----:B------:R-:W-:Y:S02]  /*6e20*/  IMAD.MOV.U32 R8, RZ, RZ, 0x192 ;  /* 0x00000192ff087424 */ /* 0x000fe400078e00ff */
[----:B------:R-:W-:Y:S01]  /*6e30*/  IMAD.MOV.U32 R13, RZ, RZ, RZ ;  /* 0x000000ffff0d7224 */ /* 0x000fe200078e00ff */
[----:B------:R-:W1:Y:S01]  /*6e40*/  LDCU.64 UR6, c[0x4][0x78] ;  /* 0x01000f00ff0677ac */ /* 0x000e620008000a00 */
[----:B------:R-:W2:Y:S01]  /*6e50*/  LDC.64 R2, c[0x4][R3] ;  /* 0x0100000003027b82 */ /* 0x000ea20000000a00 */
[----:B------:R-:W5:Y:S01]  /*6e60*/  LDCU.64 UR4, c[0x4][0x10] ;  /* 0x01000200ff0477ac */ /* 0x000f620008000a00 */
[----:B----4-:R-:W-:Y:S01]  /*6e70*/  MOV R5, UR9 ;  /* 0x0000000900057c02 */ /* 0x010fe20008000f00 */
[----:B------:R-:W-:Y:S01]  /*6e80*/  IMAD.U32 R4, RZ, RZ, UR8 ;  /* 0x00000008ff047e24 */ /* 0x000fe2000f8e00ff */
[----:B-1----:R-:W-:Y:S01]  /*6e90*/  MOV R7, UR7 ;  /* 0x0000000700077c02 */ /* 0x002fe20008000f00 */
[----:B------:R-:W-:Y:S01]  /*6ea0*/  IMAD.U32 R6, RZ, RZ, UR6 ;  /* 0x00000006ff067e24 */ /* 0x000fe2000f8e00ff */
[----:B-----5:R-:W-:Y:S01]  /*6eb0*/  MOV R11, UR5 ;  /* 0x00000005000b7c02 */ /* 0x020fe20008000f00 */
[----:B------:R-:W-:Y:S02]  /*6ec0*/  IMAD.U32 R10, RZ, RZ, UR4 ;  /* 0x00000004ff0a7e24 */ /* 0x000fe4000f8e00ff */
[----:B------:R-:W-:Y:S07]  /*6ed0*/  LEPC R20, `(.L_x_95) ;  /* 0x000000001014794e */ /* 0x000fee0000000000 */
[----:B--23--:R-:W-:Y:S05]  /*6ee0*/  CALL.ABS.NOINC R2 ;  /* 0x0000000002007343 */ /* 0x00cfea0003c00000 */
.L_x_95:
[----:B-12---:R-:W-:Y:S01]  /*6ef0*/  SHF.L.U32 R3, R28, 0x10, RZ ;  /* 0x000000101c037819 */ /* 0x006fe200000006ff */
[----:B------:R-:W-:Y:S05]  /*6f00*/  WARPSYNC.ALL ;  /* 0x0000000000007948 */ /* 0x000fea0003800000 */
[----:B------:R-:W-:Y:S01]  /*6f10*/  R2UR UR4, R25 ;  /* 0x00000000190472ca */ /* 0x000fe200000e0000 */
[----:B------:R-:W-:Y:S01]  /*6f20*/  BSSY.RECONVERGENT B0, `(.L_x_96) ;  /* 0x0000051000007945 */ /* 0x000fe20003800200 */
[----:B------:R-:W-:Y:S02]  /*6f30*/  SHF.L.U32 R20, R30, 0x10, RZ ;  /* 0x000000101e147819 */ /* 0x000fe400000006ff */
[----:B------:R-:W-:Y:S02]  /*6f40*/  SHF.L.U32 R66, R63, 0x1, RZ ;  /* 0x000000013f427819 */ /* 0x000fe400000006ff */
[----:B------:R-:W-:Y:S07]  /*6f50*/  ISETP.NE.AND P1, PT, R54, RZ, PT ;  /* 0x000000ff3600720c */ /* 0x000fee0003f25270 */
[----:B------:R-:W3:Y:S02]  /*6f60*/  LDTM.16dp256bit.x4 R4, tmem[UR4] ;  /* 0x00000004000479ee */ /* 0x000ee40008120000 */
[----:B---3--:R-:W-:Y:S01]  /*6f70*/  FMUL R0, R24, R4 ;  /* 0x0000000418007220 */ /* 0x008fe20000400000 */
[----:B------:R-:W-:Y:S01]  /*6f80*/  LOP3.LUT R4, R28, 0xffff0000, RZ, 0xc0, !PT ;  /* 0xffff00001c047812 */ /* 0x000fe200078ec0ff */
[----:B------:R-:W-:Y:S01]  /*6f90*/  FMUL R2, R24, R5 ;  /* 0x0000000518027220 */ /* 0x000fe20000400000 */
[C---:B------:R-:W-:Y:S01]  /*6fa0*/  SHF.L.U32 R5, R29.reuse, 0x10, RZ ;  /* 0x000000101d057819 */ /* 0x040fe200000006ff */
[----:B------:R-:W-:Y:S01]  /*6fb0*/  FFMA R0, R26, R3, R0 ;  /* 0x000000031a007223 */ /* 0x000fe20000000000 */
[----:B------:R-:W-:Y:S01]  /*6fc0*/  FMUL R3, R24, R6 ;  /* 0x0000000618037220 */ /* 0x000fe20000400000 */
[----:B------:R-:W-:Y:S01]  /*6fd0*/  LOP3.LUT R6, R29, 0xffff0000, RZ, 0xc0, !PT ;  /* 0xffff00001d067812 */ /* 0x000fe200078ec0ff */
[----:B------:R-:W-:Y:S01]  /*6fe0*/  FFMA R2, R26, R4, R2 ;  /* 0x000000041a027223 */ /* 0x000fe20000000002 */
[----:B------:R-:W-:Y:S01]  /*6ff0*/  FMUL R7, R24, R7 ;  /* 0x0000000718077220 */ /* 0x000fe20000400000 */
[----:B------:R-:W-:Y:S01]  /*7000*/  FFMA R3, R26, R5, R3 ;  /* 0x000000051a037223 */ /* 0x000fe20000000003 */
[C---:B------:R-:W-:Y:S01]  /*7010*/  FMUL R4, R24.reuse, R8 ;  /* 0x0000000818047220 */ /* 0x040fe20000400000 */
[----:B------:R-:W-:Y:S01]  /*7020*/  FMUL R5, R24, R9 ;  /* 0x0000000918057220 */ /* 0x000fe20000400000 */
[----:B------:R-:W-:Y:S01]  /*7030*/  F2FP.BF16.F32.PACK_AB R32, R2, R0 ;  /* 0x000000000220723e */ /* 0x000fe200000010ff */
[----:B------:R-:W-:Y:S01]  /*7040*/  FFMA R7, R26, R6, R7 ;  /* 0x000000061a077223 */ /* 0x000fe20000000007 */
[----:B------:R-:W-:Y:S01]  /*7050*/  LOP3.LUT R0, R30, 0xffff0000, RZ, 0xc0, !PT ;  /* 0xffff00001e007812 */ /* 0x000fe200078ec0ff */
[----:B------:R-:W-:Y:S01]  /*7060*/  FFMA R4, R26, R20, R4 ;  /* 0x000000141a047223 */ /* 0x000fe20000000004 */
[----:B------:R-:W-:Y:S01]  /*7070*/  SHF.L.U32 R2, R31, 0x10, RZ ;  /* 0x000000101f027819 */ /* 0x000fe200000006ff */
[----:B------:R-:W-:Y:S01]  /*7080*/  FMUL R6, R24, R10 ;  /* 0x0000000a18067220 */ /* 0x000fe20000400000 */
[----:B------:R-:W-:Y:S01]  /*7090*/  F2FP.BF16.F32.PACK_AB R33, R7, R3 ;  /* 0x000000030721723e */ /* 0x000fe200000010ff */
[C---:B------:R-:W-:Y:S01]  /*70a0*/  FFMA R5, R26.reuse, R0, R5 ;  /* 0x000000001a057223 */ /* 0x040fe20000000005 */
[----:B------:R-:W-:Y:S01]  /*70b0*/  LOP3.LUT R3, R31, 0xffff0000, RZ, 0xc0, !PT ;  /* 0xffff00001f037812 */ /* 0x000fe200078ec0ff */
[----:B------:R-:W-:Y:S01]  /*70c0*/  FFMA R6, R26, R2, R6 ;  /* 0x000000021a067223 */ /* 0x000fe20000000006 */
[----:B------:R-:W-:Y:S01]  /*70d0*/  SHF.L.U32 R7, R36, 0x10, RZ ;  /* 0x0000001024077819 */ /* 0x000fe200000006ff */
[----:B------:R-:W-:Y:S01]  /*70e0*/  FMUL R11, R24, R11 ;  /* 0x0000000b180b7220 */ /* 0x000fe20000400000 */
[----:B------:R-:W-:Y:S01]  /*70f0*/  LOP3.LUT R0, R36, 0xffff0000, RZ, 0xc0, !PT ;  /* 0xffff000024007812 */ /* 0x000fe200078ec0ff */
[C---:B------:R-:W-:Y:S01]  /*7100*/  FMUL R8, R24.reuse, R12 ;  /* 0x0000000c18087220 */ /* 0x040fe20000400000 */
[----:B------:R-:W-:Y:S01]  /*7110*/  SHF.L.U32 R2, R37, 0x10, RZ ;  /* 0x0000001025027819 */ /* 0x000fe200000006ff */
[----:B------:R-:W-:Y:S01]  /*7120*/  FMUL R9, R24, R13 ;  /* 0x0000000d18097220 */ /* 0x000fe20000400000 */
[----:B------:R-:W-:Y:S01]  /*7130*/  F2FP.BF16.F32.PACK_AB R34, R5, R4 ;  /* 0x000000040522723e */ /* 0x000fe200000010ff */
[C---:B------:R-:W-:Y:S01]  /*7140*/  FFMA R11, R26.reuse, R3, R11 ;  /* 0x000000031a0b7223 */ /* 0x040fe2000000000b */
[----:B------:R-:W-:Y:S01]  /*7150*/  MOV R5, UR51 ;  /* 0x0000003300057c02 */ /* 0x000fe20008000f00 */
[C---:B------:R-:W-:Y:S01]  /*7160*/  FFMA R8, R26.reuse, R7, R8 ;  /* 0x000000071a087223 */ /* 0x040fe20000000008 */
[----:B------:R-:W-:Y:S01]  /*7170*/  SHF.L.U32 R3, R39, 0x10, RZ ;  /* 0x0000001027037819 */ /* 0x000fe200000006ff */
[----:B------:R-:W-:Y:S01]  /*7180*/  FFMA R9, R26, R0, R9 ;  /* 0x000000001a097223 */ /* 0x000fe20000000009 */
[----:B------:R-:W-:Y:S01]  /*7190*/  LOP3.LUT R0, R37, 0xffff0000, RZ, 0xc0, !PT ;  /* 0xffff000025007812 */ /* 0x000fe200078ec0ff */
[C---:B------:R-:W-:Y:S01]  /*71a0*/  FMUL R10, R24.reuse, R14 ;  /* 0x0000000e180a7220 */ /* 0x040fe20000400000 */
[----:B------:R-:W-:Y:S01]  /*71b0*/  LOP3.LUT R4, R39, 0xffff0000, RZ, 0xc0, !PT ;  /* 0xffff000027047812 */ /* 0x000fe200078ec0ff */
[C---:B------:R-:W-:Y:S01]  /*71c0*/  FMUL R15, R24.reuse, R15 ;  /* 0x0000000f180f7220 */ /* 0x040fe20000400000 */
[----:B------:R-:W-:Y:S01]  /*71d0*/  FMUL R12, R24, R16 ;  /* 0x00000010180c7220 */ /* 0x000fe20000400000 */
[----:B------:R-:W-:Y:S01]  /*71e0*/  FFMA R10, R26, R2, R10 ;  /* 0x000000021a0a7223 */ /* 0x000fe2000000000a */
[----:B------:R-:W-:Y:S01]  /*71f0*/  LOP3.LUT R2, R38, 0xffff0000, RZ, 0xc0, !PT ;  /* 0xffff000026027812 */ /* 0x000fe200078ec0ff */
[----:B------:R-:W-:Y:S01]  /*7200*/  FFMA R15, R26, R0, R15 ;  /* 0x000000001a0f7223 */ /* 0x000fe2000000000f */
[----:B------:R-:W-:Y:S01]  /*7210*/  SHF.L.U32 R0, R38, 0x10, RZ ;  /* 0x0000001026007819 */ /* 0x000fe200000006ff */
[C---:B------:R-:W-:Y:S01]  /*7220*/  FMUL R13, R24.reuse, R17 ;  /* 0x00000011180d7220 */ /* 0x040fe20000400000 */
[C---:B------:R-:W-:Y:S01]  /*7230*/  FMUL R14, R24.reuse, R18 ;  /* 0x00000012180e7220 */ /* 0x040fe20000400000 */
[----:B------:R-:W-:Y:S01]  /*7240*/  FMUL R19, R24, R19 ;  /* 0x0000001318137220 */ /* 0x000fe20000400000 */
[----:B------:R-:W-:Y:S01]  /*7250*/  LEA R5, R5, R53, 0xb ;  /* 0x0000003505057211 */ /* 0x000fe200078e58ff */
[C---:B------:R-:W-:Y:S01]  /*7260*/  FFMA R12, R26.reuse, R0, R12 ;  /* 0x000000001a0c7223 */ /* 0x040fe2000000000c */
[C---:B------:R-:W-:Y:S01]  /*7270*/  FFMA R13, R26.reuse, R2, R13 ;  /* 0x000000021a0d7223 */ /* 0x040fe2000000000d */
[C---:B------:R-:W-:Y:S01]  /*7280*/  FFMA R14, R26.reuse, R3, R14 ;  /* 0x000000031a0e7223 */ /* 0x040fe2000000000e */
[----:B------:R-:W-:Y:S01]  /*7290*/  FFMA R19, R26, R4, R19 ;  /* 0x000000041a137223 */ /* 0x000fe20000000013 */
[----:B------:R-:W-:Y:S02]  /*72a0*/  F2FP.BF16.F32.PACK_AB R35, R11, R6 ;  /* 0x000000060b23723e */ /* 0x000fe400000010ff */
[----:B------:R-:W-:Y:S02]  /*72b0*/  LEA R5, R5, UR48, 0x1 ;  /* 0x0000003005057c11 */ /* 0x000fe4000f8e08ff */
[----:B------:R-:W-:Y:S02]  /*72c0*/  F2FP.BF16.F32.PACK_AB R8, R9, R8 ;  /* 0x000000080908723e */ /* 0x000fe400000010ff */
[----:B------:R-:W-:Y:S01]  /*72d0*/  F2FP.BF16.F32.PACK_AB R9, R15, R10 ;  /* 0x0000000a0f09723e */ /* 0x000fe200000010ff */
[----:B------:R1:W-:Y:S01]  /*72e0*/  STSM.16.M88.4 [R5+0x200], R32 ;  /* 0x0002002005007844 */ /* 0x0003e20000000200 */
[----:B------:R-:W-:Y:S02]  /*72f0*/  F2FP.BF16.F32.PACK_AB R10, R13, R12 ;  /* 0x0000000c0d0a723e */ /* 0x000fe400000010ff */
[----:B------:R-:W-:Y:S02]  /*7300*/  F2FP.BF16.F32.PACK_AB R11, R19, R14 ;  /* 0x0000000e130b723e */ /* 0x000fe400000010ff */
[----:B------:R-:W-:Y:S05]  /*7310*/  IADD3 R0, PT, PT, R66, 0x200, R5 ;  /* 0x0000020042007810 */ /* 0x000fea0007ffe005 */
[----:B------:R1:W-:Y:S01]  /*7320*/  STSM.16.M88.4 [R0], R8 ;  /* 0x0000000800007844 */ /* 0x0003e20000000200 */
[----:B------:R-:W-:Y:S01]  /*7330*/  @!PT LDS RZ, [RZ] ;  /* 0x00000000fffff984 */ /* 0x000fe20000000800 */
[----:B------:R-:W-:Y:S01]  /*7340*/  @!PT LDS RZ, [RZ] ;  /* 0x00000000fffff984 */ /* 0x000fe20000000800 */
[----:B------:R-:W-:Y:S01]  /*7350*/  @!PT LDS RZ, [RZ] ;  /* 0x00000000fffff984 */ /* 0x000fe20000000800 */
[----:B------:R-:W-:Y:S01]  /*7360*/  @!PT LDS RZ, [RZ] ;  /* 0x00000000fffff984 */ /* 0x000fe20000000800 */
[----:B------:R2:W-:Y:S07]  /*7370*/  MEMBAR.ALL.CTA ;  /* 0x0000000000007992 */ /* 0x0005ee0000008000 */
[----:B--2---:R-:W2:Y:S02]  /*7380*/  FENCE.VIEW.ASYNC.S ;  /* 0x00000000000073c6 */ /* 0x004ea40000000000 */
[----:B--2---:R-:W-:Y:S06]  /*7390*/  BAR.SYNC.DEFER_BLOCKING 0x1, 0x80 ;  /* 0x0042000000007b1d */ /* 0x004fec0000010000 */
[----:B------:R-:W-:Y:S05]  /*73a0*/  @P1 BRA `(.L_x_97) ;  /* 0x0000000000201947 */ /* 0x000fea0003800000 */
[----:B------:R-:W2:Y:S01]  /*73b0*/  LDCU.64 UR6, c[0x0][0x348] ;  /* 0x00006900ff0677ac */ /* 0x000ea20008000a00 */
[----:B------:R-:W-:Y:S01]  /*73c0*/  ULEA UR5, UR51, UR48, 0xc ;  /* 0x0000003033057291 */ /* 0x000fe2000f8e60ff */
[----:B------:R-:W-:Y:S03]  /*73d0*/  UMOV UR41, UR52 ;  /* 0x0000003400297c82 */ /* 0x000fe60008000000 */
[----:B------:R-:W-:Y:S02]  /*73e0*/  UIADD3 UR40, UPT, UPT, UR5, 0x200, URZ ;  /* 0x0000020005287890 */ /* 0x000fe4000fffe0ff */
[----:B--2---:R-:W-:Y:S04]  /*73f0*/  UIADD3 UR4, UP0, UPT, UR6, 0x680, URZ ;  /* 0x0000068006047890 */ /* 0x004fe8000ff1e0ff */
[----:B------:R-:W-:Y:S09]  /*7400*/  UIADD3.X UR5, UPT, UPT, URZ, UR7, URZ, UP0, !UPT ;  /* 0x00000007ff057290 */ /* 0x000ff200087fe4ff */
[----:B------:R2:W-:Y:S02]  /*7410*/  UTMASTG.4D [UR40], [UR4] ;  /* 0x00000028040073b5 */ /* 0x0005e40008018000 */
[----:B--2---:R0:W-:Y:S02]  /*7420*/  UTMACMDFLUSH ;  /* 0x00000000000079b7 */ /* 0x0041e40000000000 */
.L_x_97:
[----:B------:R-:W-:Y:S05]  /*7430*/  BSYNC.RECONVERGENT B0 ;  /* 0x0000000000007941 */ /* 0x000fea0003800200 */
.L_x_96:
[----:B------:R-:W-:Y:S01]  /*7440*/  UIADD3 UR50, UPT, UPT, UR51, 0x1, URZ ;  /* 0x0000000133327890 */ /* 0x000fe2000fffe0ff */
[----:B------:R-:W-:Y:S01]  /*7450*/  ISETP.NE.AND P2, PT, R61, RZ, PT ;  /* 0x000000ff3d00720c */ /* 0x000fe20003f45270 */
[----:B------:R-:W-:Y:S02]  /*7460*/  BSSY.RECONVERGENT B0, `(.L_x_98) ;  /* 0x0000006000007945 */ /* 0x000fe40003800200 */
[----:B------:R-:W-:Y:S01]  /*7470*/  UISETP.NE.AND UP0, UPT, UR50, 0x3, UPT ;  /* 0x000000033200788c */ /* 0x000fe2000bf05270 */
[----:B------:R-:W-:Y:S03]  /*7480*/  ISETP.NE.U32.OR P0, PT, R65, 0x1, !P2 ;  /* 0x000000014100780c */ /* 0x000fe60005705470 */
[----:B------:R-:W-:Y:S01]  /*7490*/  USEL UR49, UR50, URZ, UP0 ;  /* 0x000000ff32317287 */ /* 0x000fe20008000000 */
[----:B------:R-:W-:Y:S11]  /*74a0*/  @P1 BRA `(.L_x_99) ;  /* 0x0000000000041947 */ /* 0x000ff60003800000 */
[----:B------:R-:W-:Y:S04]  /*74b0*/  DEPBAR.LE SB0, 0x1 ;  /* 0x000080400000791a */ /* 0x000fe80000000000 */
.L_x_99:
[----:B------:R-:W-:Y:S05]  /*74c0*/  BSYNC.RECONVERGENT B0 ;  /* 0x0000000000007941 */ /* 0x000fea0003800200 */
.L_x_98:
[----:B------:R-:W-:Y:S01]  /*74d0*/  BAR.SYNC.DEFER_BLOCKING 0x1, 0x80 ;  /* 0x0042000000007b1d */ /* 0x000fe20000010000 */
[----:B------:R-:W-:Y:S01]  /*74e0*/  LEA R3, R68, UR48, 0x3 ;  /* 0x0000003044037c11 */ /* 0x000fe2000f8e18ff */
[----:B------:R-:W-:Y:S01]  /*74f0*/  UISETP.NE.AND UP0, UPT, UR54, URZ, UPT ;  /* 0x000000ff3600728c */ /* 0x000fe2000bf05270 */
[----:B------:R-:W-:Y:S08]  /*7500*/  @P0 SHF.L.U32 R4, R67, 0x1f, RZ ;  /* 0x0000001f43040819 */ /* 0x000ff000000006ff */
[----:B------:R-:W-:Y:S05]  /*7510*/  BRA.U !UP0, `(.L_x_100) ;  /* 0x0000000108307547 */ /* 0x000fea000b800000 */
[----:B------:R-:W-:Y:S01]  /*7520*/  ISETP.NE.U32.OR P1, PT, R65, 0x1, !P2 ;  /* 0x000000014100780c */ /* 0x000fe20005725470 */
[----:B-1----:R-:W1:Y:S01]  /*7530*/  S2R R0, SR_CgaCtaId ;  /* 0x0000000000007919 */ /* 0x002e620000008800 */
[----:B------:R-:W-:Y:S11]  /*7540*/  IMAD.U32 R2, RZ, RZ, UR55 ;  /* 0x00000037ff027e24 */ /* 0x000ff6000f8e00ff */
[C---:B------:R-:W-:Y:S01]  /*7550*/  @P1 LEA R5, R2.reuse, UR48, 0x3 ;  /* 0x0000003002051c11 */ /* 0x040fe2000f8e18ff */
[----:B------:R-:W-:Y:S04]  /*7560*/  VIADD R2, R2, 0x1 ;  /* 0x0000000102027836 */ /* 0x000fe80000000000 */
[----:B------:R-:W-:Y:S05]  /*7570*/  @P1 VIADD R5, R5, 0xe8 ;  /* 0x000000e805051836 */ /* 0x000fea0000000000 */
[----:B-1----:R-:W-:Y:S04]  /*7580*/  @P1 PRMT R0, R0, 0x654, R5 ;  /* 0x0000065400001816 */ /* 0x002fe80000000005 */
[----:B------:R2:W-:Y:S01]  /*7590*/  @P1 SYNCS.ARRIVE.TRANS64.RED.A1T0 RZ, [R0+URZ], RZ ;  /* 0x000000ff00ff19a7 */ /* 0x0005e200081004ff */
[C---:B------:R-:W-:Y:S04]  /*75a0*/  ISETP.NE.AND P1, PT, R2.reuse, 0x3, PT ;  /* 0x000000030200780c */ /* 0x040fe80003f25270 */
[----:B------:R-:W-:Y:S04]  /*75b0*/  SEL R2, R2, RZ, P1 ;  /* 0x000000ff02027207 */ /* 0x000fe80000800000 */
[----:B------:R-:W-:Y:S11]  /*75c0*/  R2UR UR55, R2 ;  /* 0x00000000023772ca */ /* 0x000ff600000e0000 */
[----:B------:R-:W-:Y:S04]  /*75d0*/  @!UPT UIADD3 URZ, UPT, UPT, URZ, URZ, URZ ;  /* 0x000000fffffff290 */ /* 0x000fe8000fffe0ff */
.L_x_100:
[----:B------:R-:W3:Y:S01]  /*75e0*/  @P0 SYNCS.PHASECHK.TRANS64.TRYWAIT P1, [R3+URZ+0xd0], R4 ;  /* 0x0000d004030005a7 */ /* 0x000ee200080211ff */
[----:B------:R-:W-:Y:S01]  /*75f0*/  BSSY B1, `(.L_x_101) ;  /* 0x0000011000017945 */ /* 0x000fe20003800000 */
[----:B---3--:R-:W-:Y:S03]  /*7600*/  @P0 SEL R69, RZ, 0x1, !P1 ;  /* 0x00000001ff450807 */ /* 0x008fe60004800000 */
[----:B------:R-:W-:Y:S05]  /*7610*/  @!P0 BRA `(.L_x_102) ;  /* 0x0000000000388947 */ /* 0x000fea0003800000 */
[----:B------:R-:W-:Y:S01]  /*7620*/  ISETP.NE.U32.AND P0, PT, R70, 0x1, PT ;  /* 0x000000014600780c */ /* 0x000fe20003f05070 */
[----:B------:R-:W-:Y:S01]  /*7630*/  BSSY B0, `(.L_x_103) ;  /* 0x0000008000007945 */ /* 0x000fe20003800000 */
[----:B------:R-:W-:Y:S11]  /*7640*/  ISETP.NE.AND P1, PT, R69, RZ, PT ;  /* 0x000000ff4500720c */ /* 0x000ff60003f25270 */
[----:B-12---:R-:W-:Y:S05]  /*7650*/  @P0 IMAD R0, R68, 0x800, R53 ;  /* 0x0000080044000824 */ /* 0x006fea00078e0235 */
[----:B------:R-:W-:Y:S01]  /*7660*/  @P0 LEA R0, R0, UR48, 0x1 ;  /* 0x0000003000000c11 */ /* 0x000fe2000f8e08ff */
[----:B------:R-:W-:Y:S06]  /*7670*/  @P1 BRA `(.L_x_104) ;  /* 0x00000000000c1947 */ /* 0x000fec0003800000 */
[----:B------:R-:W-:Y:S04]  /*7680*/  SHF.L.U32 R67, R67, 0x1f, RZ ;  /* 0x0000001f43437819 */ /* 0x000fe800000006ff */
[----:B------:R-:W1:Y:S02]  /*7690*/  SYNCS.PHASECHK.TRANS64.TRYWAIT P1, [R3+URZ+0xd0], R67 ;  /* 0x0000d043030075a7 */ /* 0x000e6400080211ff */
[----:B-1----:R-:W-:Y:S05]  /*76a0*/  @!P1 BRA `(.L_x_105) ;  /* 0x0000001400c09947 */ /* 0x002fea0003800000 */
.L_x_104:
[----:B------:R-:W-:Y:S05]  /*76b0*/  BSYNC B0 ;  /* 0x0000000000007941 */ /* 0x000fea0003800000 */
.L_x_103:
[----:B------:R-:W-:Y:S01]  /*76c0*/  @P0 IADD3 R2, PT, PT, R66, R0, RZ ;  /* 0x0000000042020210 */ /* 0x000fe20007ffe0ff */
[----:B------:R-:W-:Y:S05]  /*76d0*/  @P0 WARPSYNC.ALL ;  /* 0x0000000000000948 */ /* 0x000fea0003800000 */
[----:B------:R3:W4:Y:S04]  /*76e0*/  @P0 LDSM.16.M88.4 R28, [R0+0x200] ;  /* 0x00020000001c083b */ /* 0x0007280000000200 */
[----:B------:R3:W2:Y:S02]  /*76f0*/  @P0 LDSM.16.M88.4 R36, [R2+0x200] ;  /* 0x000200000224083b */ /* 0x0006a40000000200 */
.L_x_102:
[----:B------:R-:W-:Y:S05]  /*7700*/  BSYNC B1 ;  /* 0x0000000000017941 */ /* 0x000fea0003800000 */
.L_x_101:
[----:B-123--:R-:W-:Y:S05]  /*7710*/  VIADD R0, R25, 0x20 ;  /* 0x0000002019007836 */ /* 0x00efea0000000000 */
[----:B------:R-:W-:Y:S04]  /*7720*/  SHF.R.U32.HI R0, RZ, 0x15, R0 ;  /* 0x00000015ff007819 */ /* 0x000fe80000011600 */
[----:B------:R-:W-:Y:S11]  /*7730*/  LOP3.LUT P0, RZ, R0, 0x3, R56, 0x48, !PT ;  /* 0x0000000300ff7812 */ /* 0x000ff60007804838 */
[----:B------:R-:W-:Y:S02]  /*7740*/  @!UPT UIADD3 URZ, UPT, UPT, URZ, URZ, URZ ;  /* 0x000000fffffff290 */ /* 0x000fe4000fffe0ff */
[----:B------:R-:W-:Y:S05]  /*7750*/  @!P0 BRA `(.L_x_106) ;  /* 0x0000000000408947 */ /* 0x000fea0003800000 */
[----:B------:R-:W1:Y:S01]  /*7760*/  LDCU.64 UR8, c[0x4][0x70] ;  /* 0x01000e00ff0877ac */ /* 0x000e620008000a00 */
[----:B------:R-:W-:Y:S01]  /*7770*/  MOV R3, 0x0 ;  /* 0x0000000000037802 */ /* 0x000fe20000000f00 */
[----:B------:R-:W-:Y:S02]  /*7780*/  HFMA2 R12, -RZ, RZ, 0, 5.9604644775390625e-08 ;  /* 0x00000001ff0c7431 */ /* 0x000fe400000001ff */
[----:B------:R-:W-:Y:S02]  /*7790*/  IMAD.MOV.U32 R8, RZ, RZ, 0x192 ;  /* 0x00000192ff087424 */ /* 0x000fe400078e00ff */
[----:B------:R-:W-:Y:S01]  /*77a0*/  IMAD.MOV.U32 R13, RZ, RZ, RZ ;  /* 0x000000ffff0d7224 */ /* 0x000fe200078e00ff */
[----:B------:R-:W2:Y:S01]  /*77b0*/  LDCU.64 UR6, c[0x4][0x78] ;  /* 0x01000f00ff0677ac */ /* 0x000ea20008000a00 */
[----:B------:R-:W3:Y:S01]  /*77c0*/  LDC.64 R2, c[0x4][R3] ;  /* 0x0100000003027b82 */ /* 0x000ee20000000a00 */
[----:B------:R-:W5:Y:S01]  /*77d0*/  LDCU.64 UR4, c[0x4][0x10] ;  /* 0x01000200ff0477ac */ /* 0x000f620008000a00 */
[----:B-1----:R-:W-:Y:S01]  /*77e0*/  MOV R5, UR9 ;  /* 0x0000000900057c02 */ /* 0x002fe20008000f00 */
[----:B------:R-:W-:Y:S01]  /*77f0*/  IMAD.U32 R4, RZ, RZ, UR8 ;  /* 0x00000008ff047e24 */ /* 0x000fe2000f8e00ff */
[----:B--2---:R-:W-:Y:S01]  /*7800*/  MOV R7, UR7 ;  /* 0x0000000700077c02 */ /* 0x004fe20008000f00 */
[----:B------:R-:W-:Y:S01]  /*7810*/  IMAD.U32 R6, RZ, RZ, UR6 ;  /* 0x00000006ff067e24 */ /* 0x000fe2000f8e00ff */
[----:B-----5:R-:W-:Y:S01]  /*7820*/  MOV R11, UR5 ;  /* 0x00000005000b7c02 */ /* 0x020fe20008000f00 */
[----:B------:R-:W-:Y:S02]  /*7830*/  IMAD.U32 R10, RZ, RZ, UR4 ;  /* 0x00000004ff0a7e24 */ /* 0x000fe4000f8e00ff */
[----:B------:R-:W-:Y:S07]  /*7840*/  LEPC R20, `(.L_x_106) ;  /* 0x000000001014794e */ /* 0x000fee0000000000 */
[----:B---34-:R-:W-:Y:S05]  /*7850*/  CALL.ABS.NOINC R2 ;  /* 0x0000000002007343 */ /* 0x018fea0003c00000 */
.L_x_106:
[----:B------:R-:W-:Y:S01]  /*7860*/  ISETP.NE.AND P1, PT, R54, RZ, PT ;  /* 0x000000ff3600720c */ /* 0x000fe20003f25270 */
[----:B------:R-:W-:Y:S05]  /*7870*/  WARPSYNC.ALL ;  /* 0x0000000000007948 */ /* 0x000fea0003800000 */
[----:B------:R-:W-:Y:S01]  /*7880*/  R2UR UR4, R25 ;  /* 0x00000000190472ca */ /* 0x000fe200000e0000 */
[----:B------:R-:W1:Y:S01]  /*7890*/  S2UR UR5, SR_CgaCtaId ;  /* 0x00000000000579c3 */ /* 0x000e620000008800 */
[C---:B----4-:R-:W-:Y:S01]  /*78a0*/  SHF.L.U32 R20, R28.reuse, 0x10, RZ ;  /* 0x000000101c147819 */ /* 0x050fe200000006ff */
[----:B------:R-:W-:Y:S01]  /*78b0*/  BSSY.RECONVERGENT B0, `(.L_x_107) ;  /* 0x0000054000007945 */ /* 0x000fe20003800200 */
[----:B------:R-:W-:Y:S02]  /*78c0*/  LOP3.LUT R21, R28, 0xffff0000, RZ, 0xc0, !PT ;  /* 0xffff00001c157812 */ /* 0x000fe400078ec0ff */
[----:B------:R-:W-:Y:S02]  /*78d0*/  SHF.L.U32 R25, R29, 0x10, RZ ;  /* 0x000000101d197819 */ /* 0x000fe400000006ff */
[----:B------:R-:W-:Y:S02]  /*78e0*/  SHF.L.U32 R28, R30, 0x10, RZ ;  /* 0x000000101e1c7819 */ /* 0x000fe400000006ff */
[C---:B------:R-:W-:Y:S02]  /*78f0*/  SHF.L.U32 R32, R36.reuse, 0x10, RZ ;  /* 0x0000001024207819 */ /* 0x040fe400000006ff */
[----:B------:R-:W-:Y:S01]  /*7900*/  LOP3.LUT R33, R36, 0xffff0000, RZ, 0xc0, !PT ;  /* 0xffff000024217812 */ /* 0x000fe200078ec0ff */
[----:B------:R-:W2:Y:S01]  /*7910*/  LDTM.16dp256bit.x4 R4, tmem[UR4+0x20] ;  /* 0x00002004000479ee */ /* 0x000ea20008120000 */
[----:B------:R-:W-:Y:S01]  /*7920*/  R2UR UR4, R27 ;  /* 0x000000001b0472ca */ /* 0x000fe200000e0000 */
[----:B------:R-:W-:Y:S01]  /*7930*/  NOP ;  /* 0x0000000000007918 */ /* 0x000fe20000000000 */
[----:B------:R-:W-:Y:S02]  /*7940*/  LOP3.LUT R27, R29, 0xffff0000, RZ, 0xc0, !PT ;  /* 0xffff00001d1b7812 */ /* 0x000fe400078ec0ff */
[----:B------:R-:W-:Y:S02]  /*7950*/  LOP3.LUT R29, R30, 0xffff0000, RZ, 0xc0, !PT ;  /* 0xffff00001e1d7812 */ /* 0x000fe400078ec0ff */
[C---:B------:R-:W-:Y:S02]  /*7960*/  SHF.L.U32 R30, R31.reuse, 0x10, RZ ;  /* 0x000000101f1e7819 */ /* 0x040fe400000006ff */
[----:B------:R-:W-:Y:S02]  /*7970*/  LOP3.LUT R31, R31, 0xffff0000, RZ, 0xc0, !PT ;  /* 0xffff00001f1f7812 */ /* 0x000fe400078ec0ff */
[C---:B------:R-:W-:Y:S02]  /*7980*/  SHF.L.U32 R34, R37.reuse, 0x10, RZ ;  /* 0x0000001025227819 */ /* 0x040fe400000006ff */
[----:B------:R-:W-:Y:S01]  /*7990*/  LOP3.LUT R35, R37, 0xffff0000, RZ, 0xc0, !PT ;  /* 0xffff000025237812 */ /* 0x000fe200078ec0ff */
[----:B------:R-:W-:Y:S01]  /*79a0*/  UIADD3 UR4, UPT, UPT, UR4, 0x130, URZ ;  /* 0x0000013004047890 */ /* 0x000fe2000fffe0ff */
[C---:B------:R-:W-:Y:S02]  /*79b0*/  SHF.L.U32 R36, R38.reuse, 0x10, RZ ;  /* 0x0000001026247819 */ /* 0x040fe400000006ff */
[----:B------:R-:W-:Y:S02]  /*79c0*/  LOP3.LUT R37, R38, 0xffff0000, RZ, 0xc0, !PT ;  /* 0xffff000026257812 */ /* 0x000fe400078ec0ff */
[C---:B------:R-:W-:Y:S02]  /*79d0*/  SHF.L.U32 R38, R39.reuse, 0x10, RZ ;  /* 0x0000001027267819 */ /* 0x040fe400000006ff */
[----:B------:R-:W-:Y:S01]  /*79e0*/  LOP3.LUT R39, R39, 0xffff0000, RZ, 0xc0, !PT ;  /* 0xffff000027277812 */ /* 0x000fe200078ec0ff */
[C---:B--2---:R-:W-:Y:S01]  /*79f0*/  FMUL R0, R24.reuse, R4 ;  /* 0x0000000418007220 */ /* 0x044fe20000400000 */
[----:B-1----:R-:W-:Y:S01]  /*7a00*/  UPRMT UR4, UR5, 0x654, UR4 ;  /* 0x0000065405047896 */ /* 0x002fe20008000004 */
[C---:B------:R-:W-:Y:S01]  /*7a10*/  FMUL R2, R24.reuse, R5 ;  /* 0x0000000518027220 */ /* 0x040fe20000400000 */
[----:B------:R-:W-:Y:S01]  /*7a20*/  FMUL R3, R24, R6 ;  /* 0x0000000618037220 */ /* 0x000fe20000400000 */
[----:B------:R-:W-:Y:S01]  /*7a30*/  FFMA R0, R26, R20, R0 ;  /* 0x000000141a007223 */ /* 0x000fe20000000000 */
[----:B------:R-:W-:Y:S01]  /*7a40*/  FMUL R7, R24, R7 ;  /* 0x0000000718077220 */ /* 0x000fe20000400000 */
[C---:B------:R-:W-:Y:S01]  /*7a50*/  FFMA R2, R26.reuse, R21, R2 ;  /* 0x000000151a027223 */ /* 0x040fe20000000002 */
[----:B------:R-:W-:Y:S01]  /*7a60*/  FFMA R3, R26, R25, R3 ;  /* 0x000000191a037223 */ /* 0x000fe20000000003 */
[----:B------:R-:W-:Y:S01]  /*7a70*/  FMUL R4, R24, R8 ;  /* 0x0000000818047220 */ /* 0x000fe20000400000 */
[----:B------:R-:W-:Y:S01]  /*7a80*/  FFMA R7, R26, R27, R7 ;  /* 0x0000001b1a077223 */ /* 0x000fe20000000007 */
[C---:B------:R-:W-:Y:S01]  /*7a90*/  FMUL R5, R24.reuse, R9 ;  /* 0x0000000918057220 */ /* 0x040fe20000400000 */
[C---:B------:R-:W-:Y:S01]  /*7aa0*/  FMUL R6, R24.reuse, R10 ;  /* 0x0000000a18067220 */ /* 0x040fe20000400000 */
[----:B------:R-:W-:Y:S01]  /*7ab0*/  FMUL R11, R24, R11 ;  /* 0x0000000b180b7220 */ /* 0x000fe20000400000 */
[----:B------:R-:W-:Y:S01]  /*7ac0*/  FFMA R4, R26, R28, R4 ;  /* 0x0000001c1a047223 */ /* 0x000fe20000000004 */
[----:B------:R-:W-:Y:S01]  /*7ad0*/  F2FP.BF16.F32.PACK_AB R28, R2, R0 ;  /* 0x00000000021c723e */ /* 0x000fe200000010ff */
[----:B------:R-:W-:Y:S01]  /*7ae0*/  FMUL R8, R24, R12 ;  /* 0x0000000c18087220 */ /* 0x000fe20000400000 */
[----:B------:R-:W-:Y:S01]  /*7af0*/  MOV R0, UR49 ;  /* 0x0000003100007c02 */ /* 0x000fe20008000f00 */
[----:B------:R-:W-:Y:S01]  /*7b00*/  FFMA R5, R26, R29, R5 ;  /* 0x0000001d1a057223 */ /* 0x000fe20000000005 */
[----:B------:R-:W-:Y:S01]  /*7b10*/  FMUL R9, R24, R13 ;  /* 0x0000000d18097220 */ /* 0x000fe20000400000 */
        /* <DEDUP_REMOVED lines=13> */
[----:B------:R-:W-:Y:S01]  /*7bf0*/  LEA R0, R0, R53, 0xb ;  /* 0x0000003500007211 */ /* 0x000fe200078e58ff */
[C---:B------:R-:W-:Y:S01]  /*7c00*/  FFMA R13, R26.reuse, R37, R13 ;  /* 0x000000251a0d7223 */ /* 0x040fe2000000000d */
[C---:B------:R-:W-:Y:S01]  /*7c10*/  FFMA R14, R26.reuse, R38, R14 ;  /* 0x000000261a0e7223 */ /* 0x040fe2000000000e */
[----:B------:R-:W-:Y:S01]  /*7c20*/  FFMA R19, R26, R39, R19 ;  /* 0x000000271a137223 */ /* 0x000fe20000000013 */
[----:B------:R-:W-:Y:S01]  /*7c30*/  F2FP.BF16.F32.PACK_AB R29, R7, R3 ;  /* 0x00000003071d723e */ /* 0x000fe200000010ff */
[----:B------:R-:W-:Y:S01]  /*7c40*/  SYNCS.ARRIVE.TRANS64.RED.A1T0 RZ, [UR4], RZ ;  /* 0x000000ffffff79a7 */ /* 0x000fe20008100404 */
[----:B------:R-:W-:Y:S02]  /*7c50*/  F2FP.BF16.F32.PACK_AB R30, R5, R4 ;  /* 0x00000004051e723e */ /* 0x000fe400000010ff */
        /* <DEDUP_REMOVED lines=18> */
[----:B------:R-:W-:Y:S02]  /*7d80*/  ULEA UR5, UR49, UR48, 0xc ;  /* 0x0000003031057291 */ /* 0x000fe4000f8e60ff */
[----:B------:R-:W-:Y:S02]  /*7d90*/  UIADD3 UR41, UPT, UPT, UR52, 0x20, URZ ;  /* 0x0000002034297890 */ /* 0x000fe4000fffe0ff */
[----:B------:R-:W-:Y:S02]  /*7da0*/  UIADD3 UR40, UPT, UPT, UR5, 0x200, URZ ;  /* 0x0000020005287890 */ /* 0x000fe4000fffe0ff */
[----:B--2---:R-:W-:Y:S04]  /*7db0*/  UIADD3 UR4, UP0, UPT, UR6, 0x680, URZ ;  /* 0x0000068006047890 */ /* 0x004fe8000ff1e0ff */
[----:B------:R-:W-:Y:S09]  /*7dc0*/  UIADD3.X UR5, UPT, UPT, URZ, UR7, URZ, UP0, !UPT ;  /* 0x00000007ff057290 */ /* 0x000ff200087fe4ff */
[----:B------:R2:W-:Y:S02]  /*7dd0*/  UTMASTG.4D [UR40], [UR4] ;  /* 0x00000028040073b5 */ /* 0x0005e40008018000 */
[----:B--2---:R0:W-:Y:S02]  /*7de0*/  UTMACMDFLUSH ;  /* 0x00000000000079b7 */ /* 0x0041e40000000000 */
.L_x_108:
[----:B------:R-:W-:Y:S05]  /*7df0*/  BSYNC.RECONVERGENT B0 ;  /* 0x0000000000007941 */ /* 0x000fea0003800200 */
.L_x_107:
[----:B------:R-:W-:Y:S01]  /*7e00*/  UIADD3 UR4, UPT, UPT, UR49, 0x1, URZ ;  /* 0x0000000131047890 */ /* 0x000fe2000fffe0ff */
[----:B------:R-:W-:Y:S03]  /*7e10*/  BSSY.RECONVERGENT B0, `(.L_x_109) ;  /* 0x0000008000007945 */ /* 0x000fe60003800200 */
[----:B------:R-:W-:Y:S04]  /*7e20*/  UISETP.NE.AND UP0, UPT, UR4, 0x3, UPT ;  /* 0x000000030400788c */ /* 0x000fe8000bf05270 */
[----:B------:R-:W-:Y:S02]  /*7e30*/  UISETP.EQ.XOR UP1, UPT, UR50, 0x3, !UP0 ;  /* 0x000000033200788c */ /* 0x000fe4000c722a70 */
[----:B------:R-:W-:Y:S04]  /*7e40*/  USEL UR51, UR4, URZ, UP0 ;  /* 0x000000ff04337287 */ /* 0x000fe80008000000 */
[----:B------:R-:W-:Y:S01]  /*7e50*/  PLOP3.LUT P0, PT, PT, PT, UP1, 0x80, 0x8 ;  /* 0x000000000008781c */ /* 0x000fe20003f0f018 */
[----:B------:R-:W-:Y:S01]  /*7e60*/  @!UPT UIADD3 URZ, UPT, UPT, URZ, URZ, URZ ;  /* 0x000000fffffff290 */ /* 0x000fe2000fffe0ff */
[----:B------:R-:W-:Y:S11]  /*7e70*/  @P1 BRA `(.L_x_110) ;  /* 0x0000000000041947 */ /* 0x000ff60003800000 */
[----:B------:R-:W-:Y:S04]  /*7e80*/  DEPBAR.LE SB0, 0x1 ;  /* 0x000080400000791a */ /* 0x000fe80000000000 */
.L_x_110:
[----:B------:R-:W-:Y:S05]  /*7e90*/  BSYNC.RECONVERGENT B0 ;  /* 0x0000000000007941 */ /* 0x000fea0003800200 */
.L_x_109:
[----:B------:R-:W-:Y:S01]  /*7ea0*/  BAR.SYNC.DEFER_BLOCKING 0x1, 0x80 ;  /* 0x0042000000007b1d */ /* 0x000fe20000010000 */
[----:B-1----:R-:W-:Y:S01]  /*7eb0*/  SEL R0, RZ, 0x1, !P0 ;  /* 0x00000001ff007807 */ /* 0x002fe20004000000 */
[----:B------:R-:W-:Y:S01]  /*7ec0*/  UISETP.NE.AND UP0, UPT, UR54, -0x2, UPT ;  /* 0xfffffffe3600788c */ /* 0x000fe2000bf05270 */
[----:B------:R-:W-:Y:S01]  /*7ed0*/  ISETP.NE.AND P2, PT, R61, RZ, PT ;  /* 0x000000ff3d00720c */ /* 0x000fe20003f45270 */
[----:B------:R-:W-:Y:S01]  /*7ee0*/  VIADD R22, R22, 0x1 ;  /* 0x0000000116167836 */ /* 0x000fe20000000000 */
[----:B------:R-:W-:Y:S06]  /*7ef0*/  LOP3.LUT R52, R52, R0, RZ, 0x3c, !PT ;  /* 0x0000000034347212 */ /* 0x000fec00078e3cff */
[----:B------:R-:W-:Y:S05]  /*7f00*/  BRA.U !UP0, `(.L_x_111) ;  /* 0x0000000108307547 */ /* 0x000fea000b800000 */
[----:B------:R-:W-:Y:S01]  /*7f10*/  ISETP.NE.U32.OR P0, PT, R65, 0x1, !P2 ;  /* 0x000000014100780c */ /* 0x000fe20005705470 */
[----:B------:R-:W1:Y:S01]  /*7f20*/  S2R R0, SR_CgaCtaId ;  /* 0x0000000000007919 */ /* 0x000e620000008800 */
        /* <DEDUP_REMOVED lines=10> */
.L_x_111:
[----:B------:R-:W-:Y:S01]  /*7fd0*/  R2UR UR5, R48 ;  /* 0x00000000300572ca */ /* 0x000fe200000e0000 */
[----:B------:R-:W-:Y:S01]  /*7fe0*/  UIADD3 UR54, UPT, UPT, UR54, 0x2, URZ ;  /* 0x0000000236367890 */ /* 0x000fe2000fffe0ff */
[----:B------:R-:W-:Y:S01]  /*7ff0*/  R2UR UR4, R49 ;  /* 0x00000000310472ca */ /* 0x000fe200000e0000 */
[----:B------:R-:W-:Y:S01]  /*8000*/  IMAD.MOV.U32 R16, RZ, RZ, R62 ;  /* 0x000000ffff107224 */ /* 0x000fe200078e003e */
[----:B------:R-:W-:Y:S02]  /*8010*/  LOP3.LUT P0, RZ, R46, 0x1, RZ, 0xc0, !PT ;  /* 0x000000012eff7812 */ /* 0x000fe4000780c0ff */
[----:B------:R-:W-:Y:S02]  /*8020*/  ISETP.NE.AND P1, PT, R22, 0x2, PT ;  /* 0x000000021600780c */ /* 0x000fe40003f25270 */
[----:B------:R-:W-:Y:S02]  /*8030*/  LOP3.LUT R50, R50, 0x1, RZ, 0x3c, !PT ;  /* 0x0000000132327812 */ /* 0x000fe400078e3cff */
[----:B-1----:R-:W-:Y:S02]  /*8040*/  SEL R0, RZ, 0x1, P1 ;  /* 0x00000001ff007807 */ /* 0x002fe40000800000 */
[----:B------:R-:W-:Y:S01]  /*8050*/  SEL R22, R22, RZ, P1 ;  /* 0x000000ff16167207 */ /* 0x000fe20000800000 */
[----:B------:R-:W-:Y:S01]  /*8060*/  UIADD3 UR23, UPT, UPT, UR36, UR5, URZ ;  /* 0x0000000524177290 */ /* 0x000fe2000fffe0ff */
[----:B------:R-:W-:Y:S01]  /*8070*/  LOP3.LUT R51, R51, R0, RZ, 0x3c, !PT ;  /* 0x0000000033337212 */ /* 0x000fe200078e3cff */
[----:B------:R-:W-:Y:S02]  /*8080*/  UIADD3 UR27, UPT, UPT, UR37, UR4, URZ ;  /* 0x00000004251b7290 */ /* 0x000fe4000fffe0ff */
[----:B------:R-:W-:Y:S10]  /*8090*/  @P0 BRA `(.L_x_112) ;  /* 0xffffffd800b00947 */ /* 0x000ff4000383ffff */
[----:B------:R-:W-:Y:S05]  /*80a0*/  @!P2 BRA `(.L_x_113) ;  /* 0x000000000048a947 */ /* 0x000fea0003800000 */
[----:B------:R-:W1:Y:S02]  /*80b0*/  LDCU.64 UR4, c[0x0][0x890] ;  /* 0x00011200ff0477ac */ /* 0x000e640008000a00 */
[----:B-1----:R-:W-:-:S04]  /*80c0*/  UISETP.NE.U32.AND UP0, UPT, UR4, URZ, UPT ;  /* 0x000000ff0400728c */ /* 0x002fc8000bf05070 */
[----:B------:R-:W-:-:S09]  /*80d0*/  UISETP.NE.AND.EX UP0, UPT, UR5, URZ, UPT, UP0 ;  /* 0x000000ff0500728c */ /* 0x000fd2000bf05300 */
[----:B------:R-:W-:Y:S05]  /*80e0*/  BRA.U UP0, `(.L_x_114) ;  /* 0x00000001000c7547 */ /* 0x000fea000b800000 */
[----:B------:R-:W-:-:S13]  /*80f0*/  FSETP.NEU.AND P0, PT, R26, RZ, PT ;  /* 0x000000ff1a00720b */ /* 0x000fda0003f0d000 */
[----:B------:R-:W-:Y:S05]  /*8100*/  @!P0 EXIT ;  /* 0x000000000000894d */ /* 0x000fea0003800000 */
[----:B------:R-:W-:Y:S05]  /*8110*/  BRA `(.L_x_113) ;  /* 0x00000000002c7947 */ /* 0x000fea0003800000 */
.L_x_114:
[----:B------:R-:W-:Y:S01]  /*8120*/  ISETP.NE.AND P0, PT, R64, RZ, PT ;  /* 0x000000ff4000720c */ /* 0x000fe20003f05270 */
[----:B------:R-:W-:-:S12]  /*8130*/  BSSY.RECONVERGENT B0, `(.L_x_113) ;  /* 0x0000009000007945 */ /* 0x000fd80003800200 */
[----:B------:R-:W-:Y:S05]  /*8140*/  @P0 BRA `(.L_x_115) ;  /* 0x0000000000140947 */ /* 0x000fea0003800000 */
[----:B------:R-:W1:Y:S02]  /*8150*/  LDCU.64 UR4, c[0x0][0x888] ;  /* 0x00011100ff0477ac */ /* 0x000e640008000a00 */
[----:B-1----:R-:W-:-:S04]  /*8160*/  ISETP.NE.U32.AND P0, PT, RZ, UR4, PT ;  /* 0x00000004ff007c0c */ /* 0x002fc8000bf05070 */
[----:B------:R-:W-:-:S13]  /*8170*/  ISETP.NE.AND.EX P0, PT, RZ, UR5, PT, P0 ;  /* 0x00000005ff007c0c */ /* 0x000fda000bf05300 */
[----:B------:R-:W-:Y:S05]  /*8180*/  @!P0 EXIT ;  /* 0x000000000000894d */ /* 0x000fea0003800000 */
[----:B------:R-:W-:Y:S05]  /*8190*/  BRA `(.L_x_116) ;  /* 0x0000000000087947 */ /* 0x000fea0003800000 */
.L_x_115:
[----:B------:R-:W-:-:S13]  /*81a0*/  FSETP.NEU.AND P0, PT, R26, RZ, PT ;  /* 0x000000ff1a00720b */ /* 0x000fda0003f0d000 */
[----:B------:R-:W-:Y:S05]  /*81b0*/  @!P0 EXIT ;  /* 0x000000000000894d */ /* 0x000fea0003800000 */
.L_x_116:
[----:B------:R-:W-:Y:S05]  /*81c0*/  BSYNC.RECONVERGENT B0 ;  /* 0x0000000000007941 */ /* 0x000fea0003800200 */
.L_x_113:
[----:B------:R-:W1:Y:S01]  /*81d0*/  S2UR UR5, SR_CgaCtaId ;  /* 0x00000000000579c3 */ /* 0x000e620000008800 */
[----:B------:R-:W-:Y:S01]  /*81e0*/  ULEA UR4, UR55, UR48, 0x3 ;  /* 0x0000003037047291 */ /* 0x000fe2000f8e18ff */
[----:B------:R-:W-:-:S04]  /*81f0*/  DEPBAR.LE SB0, 0x0 ;  /* 0x000080000000791a */ /* 0x000fc80000000000 */
[----:B------:R-:W-:-:S04]  /*8200*/  UIADD3 UR4, UPT, UPT, UR4, 0xe8, URZ ;  /* 0x000000e804047890 */ /* 0x000fc8000fffe0ff */
[----:B-1----:R-:W-:-:S09]  /*8210*/  UPRMT UR4, UR5, 0x654, UR4 ;  /* 0x0000065405047896 */ /* 0x002fd20008000004 */
[----:B------:R-:W-:Y:S01]  /*8220*/  SYNCS.ARRIVE.TRANS64.RED.A1T0 RZ, [UR4], RZ ;  /* 0x000000ffffff79a7 */ /* 0x000fe20008100404 */
[----:B------:R-:W-:Y:S05]  /*8230*/  EXIT ;  /* 0x000000000000794d */ /* 0x000fea0003800000 */
.L_x_20:
[----:B------:R-:W-:Y:S07]  /*8240*/  MOV R0, UR33 ;  /* 0x0000002100007c02 */ /* 0x000fee0008000f00 */
.L_x_117:
[----:B-1----:R1:W3:Y:S02]  /*8250*/  SYNCS.PHASECHK.TRANS64.TRYWAIT P0, [R0+URZ+0x68], R4 ;  /* 0x00006804000075a7 */ /* 0x0022e400080011ff */
[----:B---3--:R-:W-:Y:S05]  /*8260*/  @!P0 NANOSLEEP.SYNCS 0x989680 ;  /* 0x009896800000895d */ /* 0x008fea0003900000 */
[----:B------:R-:W3:Y:S02]  /*8270*/  @!P0 SYNCS.PHASECHK.TRANS64 P0, [R0+URZ+0x68], R4 ;  /* 0x00006804000085a7 */ /* 0x000ee400080010ff */
[----:B---3--:R-:W-:Y:S05]  /*8280*/  @!P0 BRA `(.L_x_117) ;  /* 0xfffffffc00f08947 */ /* 0x008fea000383ffff */
[----:B------:R-:W-:Y:S05]  /*8290*/  BRA `(.L_x_19) ;  /* 0xffffff98005c7947 */ /* 0x000fea000383ffff */
.L_x_26:
[----:B-1----:R-:W-:Y:S07]  /*82a0*/  MOV R0, UR25 ;  /* 0x0000001900007c02 */ /* 0x002fee0008000f00 */
.L_x_118:
[----:B-1----:R1:W2:Y:S02]  /*82b0*/  SYNCS.PHASECHK.TRANS64.TRYWAIT P0, [R0+URZ+0x68], R4 ;  /* 0x00006804000075a7 */ /* 0x0022a400080011ff */
[----:B--2---:R-:W-:Y:S05]  /*82c0*/  @!P0 NANOSLEEP.SYNCS 0x989680 ;  /* 0x009896800000895d */ /* 0x004fea0003900000 */
[----:B------:R-:W2:Y:S02]  /*82d0*/  @!P0 SYNCS.PHASECHK.TRANS64 P0, [R0+URZ+0x68], R4 ;  /* 0x00006804000085a7 */ /* 0x000ea400080010ff */
[----:B--2---:R-:W-:Y:S05]  /*82e0*/  @!P0 BRA `(.L_x_118) ;  /* 0xfffffffc00f08947 */ /* 0x004fea000383ffff */
[----:B------:R-:W-:Y:S05]  /*82f0*/  BRA `(.L_x_25) ;  /* 0xffffff9c00707947 */ /* 0x000fea000383ffff */
.L_x_30:
[----:B-1----:R-:W-:-:S07]  /*8300*/  MOV R0, UR36 ;  /* 0x0000002400007c02 */ /* 0x002fce0008000f00 */
.L_x_119:
[----:B-1----:R1:W2:Y:S02]  /*8310*/  SYNCS.PHASECHK.TRANS64.TRYWAIT P0, [R0+URZ+0x110], R3 ;  /* 0x00011003000075a7 */ /* 0x0022a400080011ff */
[----:B--2---:R-:W-:Y:S05]  /*8320*/  @!P0 NANOSLEEP.SYNCS 0x989680 ;  /* 0x009896800000895d */ /* 0x004fea0003900000 */
[----:B------:R-:W2:Y:S02]  /*8330*/  @!P0 SYNCS.PHASECHK.TRANS64 P0, [R0+URZ+0x110], R3 ;  /* 0x00011003000085a7 */ /* 0x000ea400080010ff */
[----:B--2---:R-:W-:Y:S05]  /*8340*/  @!P0 BRA `(.L_x_119) ;  /* 0xfffffffc00f08947 */ /* 0x004fea000383ffff */
[----:B------:R-:W-:Y:S05]  /*8350*/  BRA `(.L_x_120) ;  /* 0xffffffa000287947 */ /* 0x000fea000383ffff */
.L_x_34:
[----:B------:R-:W-:-:S07]  /*8360*/  MOV R0, UR4 ;  /* 0x0000000400007c02 */ /* 0x000fce0008000f00 */
.L_x_121:
[----:B-1----:R1:W2:Y:S02]  /*8370*/  SYNCS.PHASECHK.TRANS64.TRYWAIT P0, [R0+URZ], R2 ;  /* 0x00000002000075a7 */ /* 0x0022a400080011ff */
[----:B--2---:R-:W-:Y:S05]  /*8380*/  @!P0 NANOSLEEP.SYNCS 0x989680 ;  /* 0x009896800000895d */ /* 0x004fea0003900000 */
[----:B------:R-:W2:Y:S02]  /*8390*/  @!P0 SYNCS.PHASECHK.TRANS64 P0, [R0+URZ], R2 ;  /* 0x00000002000085a7 */ /* 0x000ea400080010ff */
[----:B--2---:R-:W-:Y:S05]  /*83a0*/  @!P0 BRA `(.L_x_121) ;  /* 0xfffffffc00f08947 */ /* 0x004fea000383ffff */
[----:B------:R-:W-:Y:S05]  /*83b0*/  BRA `(.L_x_122) ;  /* 0xffffffa400bc7947 */ /* 0x000fea000383ffff */
.L_x_35:
[----:B------:R-:W-:-:S07]  /*83c0*/  MOV R0, UR5 ;  /* 0x0000000500007c02 */ /* 0x000fce0008000f00 */
.L_x_123:
[----:B-1----:R1:W2:Y:S02]  /*83d0*/  SYNCS.PHASECHK.TRANS64.TRYWAIT P0, [R0+URZ], R2 ;  /* 0x00000002000075a7 */ /* 0x0022a400080011ff */
[----:B--2---:R-:W-:Y:S05]  /*83e0*/  @!P0 NANOSLEEP.SYNCS 0x989680 ;  /* 0x009896800000895d */ /* 0x004fea0003900000 */
[----:B------:R-:W2:Y:S02]  /*83f0*/  @!P0 SYNCS.PHASECHK.TRANS64 P0, [R0+URZ], R2 ;  /* 0x00000002000085a7 */ /* 0x000ea400080010ff */
[----:B--2---:R-:W-:Y:S05]  /*8400*/  @!P0 BRA `(.L_x_123) ;  /* 0xfffffffc00f08947 */ /* 0x004fea000383ffff */
[----:B------:R-:W-:Y:S05]  /*8410*/  BRA `(.L_x_124) ;  /* 0xffffffa400cc7947 */ /* 0x000fea000383ffff */
.L_x_36:
[----:B------:R-:W-:-:S07]  /*8420*/  MOV R0, UR5 ;  /* 0x0000000500007c02 */ /* 0x000fce0008000f00 */
.L_x_125:
[----:B-1----:R1:W2:Y:S02]  /*8430*/  SYNCS.PHASECHK.TRANS64.TRYWAIT P0, [R0+URZ], R2 ;  /* 0x00000002000075a7 */ /* 0x0022a400080011ff */
[----:B--2---:R-:W-:Y:S05]  /*8440*/  @!P0 NANOSLEEP.SYNCS 0x989680 ;  /* 0x009896800000895d */ /* 0x004fea0003900000 */
[----:B------:R-:W2:Y:S02]  /*8450*/  @!P0 SYNCS.PHASECHK.TRANS64 P0, [R0+URZ], R2 ;  /* 0x00000002000085a7 */ /* 0x000ea400080010ff */
[----:B--2---:R-:W-:Y:S05]  /*8460*/  @!P0 BRA `(.L_x_125) ;  /* 0xfffffffc00f08947 */ /* 0x004fea000383ffff */
[----:B------:R-:W-:Y:S05]  /*8470*/  BRA `(.L_x_126) ;  /* 0xffffffa400dc7947 */ /* 0x000fea000383ffff */
.L_x_37:
[----:B------:R-:W-:-:S07]  /*8480*/  MOV R0, UR5 ;  /* 0x0000000500007c02 */ /* 0x000fce0008000f00 */
.L_x_127:
[----:B-1----:R1:W2:Y:S02]  /*8490*/  SYNCS.PHASECHK.TRANS64.TRYWAIT P0, [R0+URZ], R2 ;  /* 0x00000002000075a7 */ /* 0x0022a400080011ff */
[----:B--2---:R-:W-:Y:S05]  /*84a0*/  @!P0 NANOSLEEP.SYNCS 0x989680 ;  /* 0x009896800000895d */ /* 0x004fea0003900000 */
[----:B------:R-:W2:Y:S02]  /*84b0*/  @!P0 SYNCS.PHASECHK.TRANS64 P0, [R0+URZ], R2 ;  /* 0x00000002000085a7 */ /* 0x000ea400080010ff */
[----:B--2---:R-:W-:Y:S05]  /*84c0*/  @!P0 BRA `(.L_x_127) ;  /* 0xfffffffc00f08947 */ /* 0x004fea000383ffff */
[----:B------:R-:W-:Y:S05]  /*84d0*/  BRA `(.L_x_128) ;  /* 0xffffffa400ec7947 */ /* 0x000fea000383ffff */
.L_x_38:
[----:B------:R-:W-:-:S07]  /*84e0*/  MOV R0, UR5 ;  /* 0x0000000500007c02 */ /* 0x000fce0008000f00 */
.L_x_129:
[----:B-1----:R1:W2:Y:S02]  /*84f0*/  SYNCS.PHASECHK.TRANS64.TRYWAIT P0, [R0+URZ], R2 ;  /* 0x00000002000075a7 */ /* 0x0022a400080011ff */
[----:B--2---:R-:W-:Y:S05]  /*8500*/  @!P0 NANOSLEEP.SYNCS 0x989680 ;  /* 0x009896800000895d */ /* 0x004fea0003900000 */
[----:B------:R-:W2:Y:S02]  /*8510*/  @!P0 SYNCS.PHASECHK.TRANS64 P0, [R0+URZ], R2 ;  /* 0x00000002000085a7 */ /* 0x000ea400080010ff */
[----:B--2---:R-:W-:Y:S05]  /*8520*/  @!P0 BRA `(.L_x_129) ;  /* 0xfffffffc00f08947 */ /* 0x004fea000383ffff */
[----:B------:R-:W-:Y:S05]  /*8530*/  BRA `(.L_x_130) ;  /* 0xffffffa400fc7947 */ /* 0x000fea000383ffff */
.L_x_39:
[----:B------:R-:W-:-:S07]  /*8540*/  MOV R0, UR5 ;  /* 0x0000000500007c02 */ /* 0x000fce0008000f00 */
.L_x_131:
[----:B-1----:R1:W2:Y:S02]  /*8550*/  SYNCS.PHASECHK.TRANS64.TRYWAIT P0, [R0+URZ], R2 ;  /* 0x00000002000075a7 */ /* 0x0022a400080011ff */
[----:B--2---:R-:W-:Y:S05]  /*8560*/  @!P0 NANOSLEEP.SYNCS 0x989680 ;  /* 0x009896800000895d */ /* 0x004fea0003900000 */
[----:B------:R-:W2:Y:S02]  /*8570*/  @!P0 SYNCS.PHASECHK.TRANS64 P0, [R0+URZ], R2 ;  /* 0x00000002000085a7 */ /* 0x000ea400080010ff */
[----:B--2---:R-:W-:Y:S05]  /*8580*/  @!P0 BRA `(.L_x_131) ;  /* 0xfffffffc00f08947 */ /* 0x004fea000383ffff */
[----:B------:R-:W-:Y:S05]  /*8590*/  BRA `(.L_x_132) ;  /* 0xffffffa8000c7947 */ /* 0x000fea000383ffff */
.L_x_40:
[----:B------:R-:W-:-:S07]  /*85a0*/  MOV R0, UR5 ;  /* 0x0000000500007c02 */ /* 0x000fce0008000f00 */
.L_x_133:
[----:B-1----:R1:W2:Y:S02]  /*85b0*/  SYNCS.PHASECHK.TRANS64.TRYWAIT P0, [R0+URZ], R2 ;  /* 0x00000002000075a7 */ /* 0x0022a400080011ff */
[----:B--2---:R-:W-:Y:S05]  /*85c0*/  @!P0 NANOSLEEP.SYNCS 0x989680 ;  /* 0x009896800000895d */ /* 0x004fea0003900000 */
[----:B------:R-:W2:Y:S02]  /*85d0*/  @!P0 SYNCS.PHASECHK.TRANS64 P0, [R0+URZ], R2 ;  /* 0x00000002000085a7 */ /* 0x000ea400080010ff */
[----:B--2---:R-:W-:Y:S05]  /*85e0*/  @!P0 BRA `(.L_x_133) ;  /* 0xfffffffc00f08947 */ /* 0x004fea000383ffff */
[----:B------:R-:W-:Y:S05]  /*85f0*/  BRA `(.L_x_134) ;  /* 0xffffffa8001c7947 */ /* 0x000fea000383ffff */
.L_x_41:
[----:B------:R-:W-:-:S07]  /*8600*/  MOV R0, UR5 ;  /* 0x0000000500007c02 */ /* 0x000fce0008000f00 */
.L_x_135:
[----:B-1----:R1:W2:Y:S02]  /*8610*/  SYNCS.PHASECHK.TRANS64.TRYWAIT P0, [R0+URZ], R2 ;  /* 0x00000002000075a7 */ /* 0x0022a400080011ff */
[----:B--2---:R-:W-:Y:S05]  /*8620*/  @!P0 NANOSLEEP.SYNCS 0x989680 ;  /* 0x009896800000895d */ /* 0x004fea0003900000 */
[----:B------:R-:W2:Y:S02]  /*8630*/  @!P0 SYNCS.PHASECHK.TRANS64 P0, [R0+URZ], R2 ;  /* 0x00000002000085a7 */ /* 0x000ea400080010ff */
[----:B--2---:R-:W-:Y:S05]  /*8640*/  @!P0 BRA `(.L_x_135) ;  /* 0xfffffffc00f08947 */ /* 0x004fea000383ffff */
[----:B------:R-:W-:Y:S05]  /*8650*/  BRA `(.L_x_136) ;  /* 0xffffffa8002c7947 */ /* 0x000fea000383ffff */
.L_x_42:
[----:B------:R-:W-:-:S07]  /*8660*/  MOV R0, UR5 ;  /* 0x0000000500007c02 */ /* 0x000fce0008000f00 */
.L_x_137:
[----:B-1----:R1:W2:Y:S02]  /*8670*/  SYNCS.PHASECHK.TRANS64.TRYWAIT P0, [R0+URZ], R2 ;  /* 0x00000002000075a7 */ /* 0x0022a400080011ff */
[----:B--2---:R-:W-:Y:S05]  /*8680*/  @!P0 NANOSLEEP.SYNCS 0x989680 ;  /* 0x009896800000895d */ /* 0x004fea0003900000 */
[----:B------:R-:W2:Y:S02]  /*8690*/  @!P0 SYNCS.PHASECHK.TRANS64 P0, [R0+URZ], R2 ;  /* 0x00000002000085a7 */ /* 0x000ea400080010ff */
[----:B--2---:R-:W-:Y:S05]  /*86a0*/  @!P0 BRA `(.L_x_137) ;  /* 0xfffffffc00f08947 */ /* 0x004fea000383ffff */
[----:B------:R-:W-:Y:S05]  /*86b0*/  BRA `(.L_x_138) ;  /* 0xffffffa8003c7947 */ /* 0x000fea000383ffff */
.L_x_43:
[----:B------:R-:W-:-:S07]  /*86c0*/  MOV R0, UR5 ;  /* 0x0000000500007c02 */ /* 0x000fce0008000f00 */
.L_x_139:
[----:B-1----:R1:W2:Y:S02]  /*86d0*/  SYNCS.PHASECHK.TRANS64.TRYWAIT P0, [R0+URZ], R2 ;  /* 0x00000002000075a7 */ /* 0x0022a400080011ff */
[----:B--2---:R-:W-:Y:S05]  /*86e0*/  @!P0 NANOSLEEP.SYNCS 0x989680 ;  /* 0x009896800000895d */ /* 0x004fea0003900000 */
[----:B------:R-:W2:Y:S02]  /*86f0*/  @!P0 SYNCS.PHASECHK.TRANS64 P0, [R0+URZ], R2 ;  /* 0x00000002000085a7 */ /* 0x000ea400080010ff */
[----:B--2---:R-:W-:Y:S05]  /*8700*/  @!P0 BRA `(.L_x_139) ;  /* 0xfffffffc00f08947 */ /* 0x004fea000383ffff */
[----:B------:R-:W-:Y:S05]  /*8710*/  BRA `(.L_x_140) ;  /* 0xffffffa8004c7947 */ /* 0x000fea000383ffff */
.L_x_44:
[----:B------:R-:W-:-:S07]  /*8720*/  MOV R0, UR5 ;  /* 0x0000000500007c02 */ /* 0x000fce0008000f00 */
.L_x_141:
[----:B-1----:R1:W2:Y:S02]  /*8730*/  SYNCS.PHASECHK.TRANS64.TRYWAIT P0, [R0+URZ], R2 ;  /* 0x00000002000075a7 */ /* 0x0022a400080011ff */
[----:B--2---:R-:W-:Y:S05]  /*8740*/  @!P0 NANOSLEEP.SYNCS 0x989680 ;  /* 0x009896800000895d */ /* 0x004fea0003900000 */
[----:B------:R-:W2:Y:S02]  /*8750*/  @!P0 SYNCS.PHASECHK.TRANS64 P0, [R0+URZ], R2 ;  /* 0x00000002000085a7 */ /* 0x000ea400080010ff */
[----:B--2---:R-:W-:Y:S05]  /*8760*/  @!P0 BRA `(.L_x_141) ;  /* 0xfffffffc00f08947 */ /* 0x004fea000383ffff */
[----:B------:R-:W-:Y:S05]  /*8770*/  BRA `(.L_x_142) ;  /* 0xffffffa8005c7947 */ /* 0x000fea000383ffff */
.L_x_45:
[----:B------:R-:W-:-:S07]  /*8780*/  MOV R0, UR5 ;  /* 0x0000000500007c02 */ /* 0x000fce0008000f00 */
.L_x_143:
[----:B-1----:R1:W2:Y:S02]  /*8790*/  SYNCS.PHASECHK.TRANS64.TRYWAIT P0, [R0+URZ], R2 ;  /* 0x00000002000075a7 */ /* 0x0022a400080011ff */
[----:B--2---:R-:W-:Y:S05]  /*87a0*/  @!P0 NANOSLEEP.SYNCS 0x989680 ;  /* 0x009896800000895d */ /* 0x004fea0003900000 */
[----:B------:R-:W2:Y:S02]  /*87b0*/  @!P0 SYNCS.PHASECHK.TRANS64 P0, [R0+URZ], R2 ;  /* 0x00000002000085a7 */ /* 0x000ea400080010ff */
[----:B--2---:R-:W-:Y:S05]  /*87c0*/  @!P0 BRA `(.L_x_143) ;  /* 0xfffffffc00f08947 */ /* 0x004fea000383ffff */
[----:B------:R-:W-:Y:S05]  /*87d0*/  BRA `(.L_x_144) ;  /* 0xffffffa8006c7947 */ /* 0x000fea000383ffff */
.L_x_48:
[----:B------:R-:W-:-:S07]  /*87e0*/  MOV R4, UR4 ;  /* 0x0000000400047c02 */ /* 0x000fce0008000f00 */
.L_x_145:
[----:B--2---:R2:W3:Y:S02]  /*87f0*/  SYNCS.PHASECHK.TRANS64.TRYWAIT P1, [R4+URZ+0x118], R6 ;  /* 0x00011806040075a7 */ /* 0x0044e400080211ff */
[----:B---3--:R-:W-:Y:S05]  /*8800*/  @!P1 NANOSLEEP.SYNCS 0x989680 ;  /* 0x009896800000995d */ /* 0x008fea0003900000 */
[----:B------:R-:W3:Y:S02]  /*8810*/  @!P1 SYNCS.PHASECHK.TRANS64 P1, [R4+URZ+0x118], R6 ;  /* 0x00011806040095a7 */ /* 0x000ee400080210ff */
[----:B---3--:R-:W-:Y:S05]  /*8820*/  @!P1 BRA `(.L_x_145) ;  /* 0xfffffffc00f09947 */ /* 0x008fea000383ffff */
[----:B------:R-:W-:Y:S05]  /*8830*/  BRA `(.L_x_146) ;  /* 0xffffffa800dc7947 */ /* 0x000fea000383ffff */
.L_x_49:
[----:B--2---:R-:W-:-:S07]  /*8840*/  MOV R4, UR4 ;  /* 0x0000000400047c02 */ /* 0x004fce0008000f00 */
.L_x_147:
[----:B--2---:R2:W3:Y:S02]  /*8850*/  SYNCS.PHASECHK.TRANS64.TRYWAIT P1, [R4+URZ+0x110], R5 ;  /* 0x00011005040075a7 */ /* 0x0044e400080211ff */
[----:B---3--:R-:W-:Y:S05]  /*8860*/  @!P1 NANOSLEEP.SYNCS 0x989680 ;  /* 0x009896800000995d */ /* 0x008fea0003900000 */
[----:B------:R-:W3:Y:S02]  /*8870*/  @!P1 SYNCS.PHASECHK.TRANS64 P1, [R4+URZ+0x110], R5 ;  /* 0x00011005040095a7 */ /* 0x000ee400080210ff */
[----:B---3--:R-:W-:Y:S05]  /*8880*/  @!P1 BRA `(.L_x_147) ;  /* 0xfffffffc00f09947 */ /* 0x008fea000383ffff */
[----:B------:R-:W-:Y:S05]  /*8890*/  BRA `(.L_x_148) ;  /* 0xffffffa800e47947 */ /* 0x000fea000383ffff */
.L_x_57:
[----:B------:R-:W-:-:S07]  /*88a0*/  MOV R0, UR21 ;  /* 0x0000001500007c02 */ /* 0x000fce0008000f00 */
.L_x_149:
[----:B--2---:R2:W3:Y:S02]  /*88b0*/  SYNCS.PHASECHK.TRANS64.TRYWAIT P0, [R0+URZ+0x110], R2 ;  /* 0x00011002000075a7 */ /* 0x0044e400080011ff */
[----:B---3--:R-:W-:Y:S05]  /*88c0*/  @!P0 NANOSLEEP.SYNCS 0x989680 ;  /* 0x009896800000895d */ /* 0x008fea0003900000 */
[----:B------:R-:W3:Y:S02]  /*88d0*/  @!P0 SYNCS.PHASECHK.TRANS64 P0, [R0+URZ+0x110], R2 ;  /* 0x00011002000085a7 */ /* 0x000ee400080010ff */
[----:B---3--:R-:W-:Y:S05]  /*88e0*/  @!P0 BRA `(.L_x_149) ;  /* 0xfffffffc00f08947 */ /* 0x008fea000383ffff */
[----:B------:R-:W-:Y:S05]  /*88f0*/  BRA `(.L_x_150) ;  /* 0xffffffb000647947 */ /* 0x000fea000383ffff */
.L_x_58:
[----:B------:R-:W-:-:S07]  /*8900*/  MOV R0, UR25 ;  /* 0x0000001900007c02 */ /* 0x000fce0008000f00 */
.L_x_151:
[----:B--2---:R2:W3:Y:S02]  /*8910*/  SYNCS.PHASECHK.TRANS64.TRYWAIT P0, [R0+URZ+0x130], R2 ;  /* 0x00013002000075a7 */ /* 0x0044e400080011ff */
[----:B---3--:R-:W-:Y:S05]  /*8920*/  @!P0 NANOSLEEP.SYNCS 0x989680 ;  /* 0x009896800000895d */ /* 0x008fea0003900000 */
[----:B------:R-:W3:Y:S02]  /*8930*/  @!P0 SYNCS.PHASECHK.TRANS64 P0, [R0+URZ+0x130], R2 ;  /* 0x00013002000085a7 */ /* 0x000ee400080010ff */
[----:B---3--:R-:W-:Y:S05]  /*8940*/  @!P0 BRA `(.L_x_151) ;  /* 0xfffffffc00f08947 */ /* 0x008fea000383ffff */
[----:B------:R-:W-:Y:S05]  /*8950*/  BRA `(.L_x_152) ;  /* 0xffffffb0007c7947 */ /* 0x000fea000383ffff */
.L_x_61:
[----:B--2---:R-:W-:Y:S07]  /*8960*/  MOV R0, UR17 ;  /* 0x0000001100007c02 */ /* 0x004fee0008000f00 */
.L_x_153:
[----:B--2---:R2:W3:Y:S02]  /*8970*/  SYNCS.PHASECHK.TRANS64.TRYWAIT P0, [R0+URZ], R3 ;  /* 0x00000003000075a7 */ /* 0x0044e400080011ff */
[----:B---3--:R-:W-:Y:S05]  /*8980*/  @!P0 NANOSLEEP.SYNCS 0x989680 ;  /* 0x009896800000895d */ /* 0x008fea0003900000 */
[----:B------:R-:W3:Y:S02]  /*8990*/  @!P0 SYNCS.PHASECHK.TRANS64 P0, [R0+URZ], R3 ;  /* 0x00000003000085a7 */ /* 0x000ee400080010ff */
[----:B---3--:R-:W-:Y:S05]  /*89a0*/  @!P0 BRA `(.L_x_153) ;  /* 0xfffffffc00f08947 */ /* 0x008fea000383ffff */
[----:B------:R-:W-:Y:S05]  /*89b0*/  BRA `(.L_x_60) ;  /* 0xffffffb000ac7947 */ /* 0x000fea000383ffff */
.L_x_64:
[----:B------:R-:W-:-:S07]  /*89c0*/  MOV R0, UR4 ;  /* 0x0000000400007c02 */ /* 0x000fce0008000f00 */
.L_x_154:
[----:B--2---:R2:W4:Y:S02]  /*89d0*/  SYNCS.PHASECHK.TRANS64.TRYWAIT P0, [R0+URZ], R2 ;  /* 0x00000002000075a7 */ /* 0x00452400080011ff */
[----:B----4-:R-:W-:Y:S05]  /*89e0*/  @!P0 NANOSLEEP.SYNCS 0x989680 ;  /* 0x009896800000895d */ /* 0x010fea0003900000 */
[----:B------:R-:W4:Y:S02]  /*89f0*/  @!P0 SYNCS.PHASECHK.TRANS64 P0, [R0+URZ], R2 ;  /* 0x00000002000085a7 */ /* 0x000f2400080010ff */
[----:B----4-:R-:W-:Y:S05]  /*8a00*/  @!P0 BRA `(.L_x_154) ;  /* 0xfffffffc00f08947 */ /* 0x010fea000383ffff */
[----:B------:R-:W-:Y:S05]  /*8a10*/  BRA `(.L_x_155) ;  /* 0xffffffb400a07947 */ /* 0x000fea000383ffff */
.L_x_65:
[----:B------:R-:W-:-:S07]  /*8a20*/  MOV R0, UR4 ;  /* 0x0000000400007c02 */ /* 0x000fce0008000f00 */
.L_x_156:
[----:B--2---:R2:W3:Y:S02]  /*8a30*/  SYNCS.PHASECHK.TRANS64.TRYWAIT P0, [R0+URZ], R2 ;  /* 0x00000002000075a7 */ /* 0x0044e400080011ff */
[----:B---3--:R-:W-:Y:S05]  /*8a40*/  @!P0 NANOSLEEP.SYNCS 0x989680 ;  /* 0x009896800000895d */ /* 0x008fea0003900000 */
[----:B------:R-:W3:Y:S02]  /*8a50*/  @!P0 SYNCS.PHASECHK.TRANS64 P0, [R0+URZ], R2 ;  /* 0x00000002000085a7 */ /* 0x000ee400080010ff */
[----:B---3--:R-:W-:Y:S05]  /*8a60*/  @!P0 BRA `(.L_x_156) ;  /* 0xfffffffc00f08947 */ /* 0x008fea000383ffff */
[----:B------:R-:W-:Y:S05]  /*8a70*/  BRA `(.L_x_157) ;  /* 0xffffffb400ac7947 */ /* 0x000fea000383ffff */
.L_x_70:
[----:B------:R-:W-:Y:S07]  /*8a80*/  MOV R0, UR22 ;  /* 0x0000001600007c02 */ /* 0x000fee0008000f00 */
.L_x_158:
[----:B-1----:R1:W2:Y:S02]  /*8a90*/  SYNCS.PHASECHK.TRANS64.TRYWAIT P0, [R0+URZ+0x110], R4 ;  /* 0x00011004000075a7 */ /* 0x0022a400080011ff */
[----:B--2---:R-:W-:Y:S05]  /*8aa0*/  @!P0 NANOSLEEP.SYNCS 0x989680 ;  /* 0x009896800000895d */ /* 0x004fea0003900000 */
[----:B------:R-:W2:Y:S02]  /*8ab0*/  @!P0 SYNCS.PHASECHK.TRANS64 P0, [R0+URZ+0x110], R4 ;  /* 0x00011004000085a7 */ /* 0x000ea400080010ff */
[----:B--2---:R-:W-:Y:S05]  /*8ac0*/  @!P0 BRA `(.L_x_158) ;  /* 0xfffffffc00f08947 */ /* 0x004fea000383ffff */
[----:B------:R-:W-:Y:S05]  /*8ad0*/  BRA `(.L_x_159) ;  /* 0xffffffbc00307947 */ /* 0x000fea000383ffff */
.L_x_73:
[----:B------:R-:W-:Y:S07]  /*8ae0*/  MOV R9, UR22 ;  /* 0x0000001600097c02 */ /* 0x000fee0008000f00 */
.L_x_160:
[----:B-1----:R1:W2:Y:S02]  /*8af0*/  SYNCS.PHASECHK.TRANS64.TRYWAIT P1, [R9+URZ+0x108], R10 ;  /* 0x0001080a090075a7 */ /* 0x0022a400080211ff */
[----:B--2---:R-:W-:Y:S05]  /*8b00*/  @!P1 NANOSLEEP.SYNCS 0x989680 ;  /* 0x009896800000995d */ /* 0x004fea0003900000 */
[----:B------:R-:W2:Y:S02]  /*8b10*/  @!P1 SYNCS.PHASECHK.TRANS64 P1, [R9+URZ+0x108], R10 ;  /* 0x0001080a090095a7 */ /* 0x000ea400080210ff */
[----:B--2---:R-:W-:Y:S05]  /*8b20*/  @!P1 BRA `(.L_x_160) ;  /* 0xfffffffc00f09947 */ /* 0x004fea000383ffff */
[----:B------:R-:W-:Y:S05]  /*8b30*/  BRA `(.L_x_72) ;  /* 0xffffffc000807947 */ /* 0x000fea000383ffff */
.L_x_76:
[----:B------:R-:W-:Y:S07]  /*8b40*/  MOV R0, UR4 ;  /* 0x0000000400007c02 */ /* 0x000fee0008000f00 */
.L_x_161:
[----:B-1----:R1:W2:Y:S02]  /*8b50*/  SYNCS.PHASECHK.TRANS64.TRYWAIT P1, [R0+URZ+0xe8], R9 ;  /* 0x0000e809000075a7 */ /* 0x0022a400080211ff */
[----:B--2---:R-:W-:Y:S05]  /*8b60*/  @!P1 NANOSLEEP.SYNCS 0x989680 ;  /* 0x009896800000995d */ /* 0x004fea0003900000 */
[----:B------:R-:W2:Y:S02]  /*8b70*/  @!P1 SYNCS.PHASECHK.TRANS64 P1, [R0+URZ+0xe8], R9 ;  /* 0x0000e809000095a7 */ /* 0x000ea400080210ff */
[----:B--2---:R-:W-:Y:S05]  /*8b80*/  @!P1 BRA `(.L_x_161) ;  /* 0xfffffffc00f09947 */ /* 0x004fea000383ffff */
[----:B------:R-:W-:Y:S05]  /*8b90*/  BRA `(.L_x_162) ;  /* 0xffffffc4009c7947 */ /* 0x000fea000383ffff */
.L_x_77:
[----:B------:R-:W-:Y:S07]  /*8ba0*/  MOV R0, UR5 ;  /* 0x0000000500007c02 */ /* 0x000fee0008000f00 */
.L_x_163:
[----:B-1----:R1:W2:Y:S02]  /*8bb0*/  SYNCS.PHASECHK.TRANS64.TRYWAIT P0, [R0+URZ+0xe8], R9 ;  /* 0x0000e809000075a7 */ /* 0x0022a400080011ff */
[----:B--2---:R-:W-:Y:S05]  /*8bc0*/  @!P0 NANOSLEEP.SYNCS 0x989680 ;  /* 0x009896800000895d */ /* 0x004fea0003900000 */
[----:B------:R-:W2:Y:S02]  /*8bd0*/  @!P0 SYNCS.PHASECHK.TRANS64 P0, [R0+URZ+0xe8], R9 ;  /* 0x0000e809000085a7 */ /* 0x000ea400080010ff */
[----:B--2---:R-:W-:Y:S05]  /*8be0*/  @!P0 BRA `(.L_x_163) ;  /* 0xfffffffc00f08947 */ /* 0x004fea000383ffff */
[----:B------:R-:W-:Y:S05]  /*8bf0*/  BRA `(.L_x_164) ;  /* 0xffffffc800047947 */ /* 0x000fea000383ffff */
.L_x_79:
[----:B------:R-:W-:-:S07]  /*8c00*/  MOV R0, UR4 ;  /* 0x0000000400007c02 */ /* 0x000fce0008000f00 */
.L_x_165:
[----:B--2---:R2:W3:Y:S02]  /*8c10*/  SYNCS.PHASECHK.TRANS64.TRYWAIT P0, [R0+URZ], R2 ;  /* 0x00000002000075a7 */ /* 0x0044e400080011ff */
[----:B---3--:R-:W-:Y:S05]  /*8c20*/  @!P0 NANOSLEEP.SYNCS 0x989680 ;  /* 0x009896800000895d */ /* 0x008fea0003900000 */
[----:B------:R-:W3:Y:S02]  /*8c30*/  @!P0 SYNCS.PHASECHK.TRANS64 P0, [R0+URZ], R2 ;  /* 0x00000002000085a7 */ /* 0x000ee400080010ff */
[----:B---3--:R-:W-:Y:S05]  /*8c40*/  @!P0 BRA `(.L_x_165) ;  /* 0xfffffffc00f08947 */ /* 0x008fea000383ffff */
[----:B------:R-:W-:Y:S05]  /*8c50*/  BRA `(.L_x_166) ;  /* 0xffffffc800887947 */ /* 0x000fea000383ffff */
.L_x_80:
[----:B--2---:R2:W3:Y:S02]  /*8c60*/  SYNCS.PHASECHK.TRANS64.TRYWAIT P0, [R2+URZ], R3 ;  /* 0x00000003020075a7 */ /* 0x0044e400080011ff */
[----:B---3--:R-:W-:Y:S05]  /*8c70*/  @!P0 NANOSLEEP.SYNCS 0x989680 ;  /* 0x009896800000895d */ /* 0x008fea0003900000 */
[----:B------:R-:W3:Y:S02]  /*8c80*/  @!P0 SYNCS.PHASECHK.TRANS64 P0, [R2+URZ], R3 ;  /* 0x00000003020085a7 */ /* 0x000ee400080010ff */
[----:B---3--:R-:W-:Y:S05]  /*8c90*/  @!P0 BRA `(.L_x_80) ;  /* 0xfffffffc00f08947 */ /* 0x008fea000383ffff */
[----:B------:R-:W-:Y:S05]  /*8ca0*/  BRA `(.L_x_167) ;  /* 0xffffffc800b47947 */ /* 0x000fea000383ffff */
.L_x_82:
[----:B------:R-:W-:Y:S07]  /*8cb0*/  MOV R0, UR48 ;  /* 0x0000003000007c02 */ /* 0x000fee0008000f00 */
.L_x_168:
[----:B-1----:R1:W2:Y:S02]  /*8cc0*/  SYNCS.PHASECHK.TRANS64.TRYWAIT P0, [R0+URZ+0x110], R2 ;  /* 0x00011002000075a7 */ /* 0x0022a400080011ff */
[----:B--2---:R-:W-:Y:S05]  /*8cd0*/  @!P0 NANOSLEEP.SYNCS 0x989680 ;  /* 0x009896800000895d */ /* 0x004fea0003900000 */
[----:B------:R-:W2:Y:S02]  /*8ce0*/  @!P0 SYNCS.PHASECHK.TRANS64 P0, [R0+URZ+0x110], R2 ;  /* 0x00011002000085a7 */ /* 0x000ea400080010ff */
[----:B--2---:R-:W-:Y:S05]  /*8cf0*/  @!P0 BRA `(.L_x_168) ;  /* 0xfffffffc00f08947 */ /* 0x004fea000383ffff */
[----:B------:R-:W-:Y:S05]  /*8d00*/  BRA `(.L_x_169) ;  /* 0xffffffcc00a07947 */ /* 0x000fea000383ffff */
.L_x_92:
[----:B-1----:R1:W2:Y:S02]  /*8d10*/  SYNCS.PHASECHK.TRANS64.TRYWAIT P1, [R0+URZ+0xd0], R4 ;  /* 0x0000d004000075a7 */ /* 0x0022a400080211ff */
[----:B--2---:R-:W-:Y:S05]  /*8d20*/  @!P1 NANOSLEEP.SYNCS 0x989680 ;  /* 0x009896800000995d */ /* 0x004fea0003900000 */
[----:B------:R-:W2:Y:S02]  /*8d30*/  @!P1 SYNCS.PHASECHK.TRANS64 P1, [R0+URZ+0xd0], R4 ;  /* 0x0000d004000095a7 */ /* 0x000ea400080210ff */
[----:B--2---:R-:W-:Y:S05]  /*8d40*/  @!P1 BRA `(.L_x_92) ;  /* 0xfffffffc00f09947 */ /* 0x004fea000383ffff */
[----:B------:R-:W-:Y:S05]  /*8d50*/  BRA `(.L_x_91) ;  /* 0xffffffdc00bc7947 */ /* 0x000fea000383ffff */
.L_x_94:
[----:B-1----:R1:W4:Y:S02]  /*8d60*/  SYNCS.PHASECHK.TRANS64.TRYWAIT P1, [R27+URZ+0x120], R3 ;  /* 0x000120031b0075a7 */ /* 0x00232400080211ff */
[----:B----4-:R-:W-:Y:S05]  /*8d70*/  @!P1 NANOSLEEP.SYNCS 0x989680 ;  /* 0x009896800000995d */ /* 0x010fea0003900000 */
[----:B------:R-:W4:Y:S02]  /*8d80*/  @!P1 SYNCS.PHASECHK.TRANS64 P1, [R27+URZ+0x120], R3 ;  /* 0x000120031b0095a7 */ /* 0x000f2400080210ff */
[----:B----4-:R-:W-:Y:S05]  /*8d90*/  @!P1 BRA `(.L_x_94) ;  /* 0xfffffffc00f09947 */ /* 0x010fea000383ffff */
[----:B------:R-:W-:Y:S05]  /*8da0*/  BRA `(.L_x_93) ;  /* 0xffffffe0000c7947 */ /* 0x000fea000383ffff */
.L_x_105:
[----:B-1----:R1:W2:Y:S02]  /*8db0*/  SYNCS.PHASECHK.TRANS64.TRYWAIT P1, [R3+URZ+0xd0], R67 ;  /* 0x0000d043030075a7 */ /* 0x0022a400080211ff */
[----:B--2---:R-:W-:Y:S05]  /*8dc0*/  @!P1 NANOSLEEP.SYNCS 0x989680 ;  /* 0x009896800000995d */ /* 0x004fea0003900000 */
[----:B------:R-:W2:Y:S02]  /*8dd0*/  @!P1 SYNCS.PHASECHK.TRANS64 P1, [R3+URZ+0xd0], R67 ;  /* 0x0000d043030095a7 */ /* 0x000ea400080210ff */
[----:B--2---:R-:W-:Y:S05]  /*8de0*/  @!P1 BRA `(.L_x_105) ;  /* 0xfffffffc00f09947 */ /* 0x004fea000383ffff */
[----:B------:R-:W-:Y:S05]  /*8df0*/  BRA `(.L_x_104) ;  /* 0xffffffe8002c7947 */ /* 0x000fea000383ffff */
        .weak           $__internal_0_$__cuda_sm10x_tcgen05_guardrail_trap_col_being_dealloced_not_returned_by_alloc
        .type           $__internal_0_$__cuda_sm10x_tcgen05_guardrail_trap_col_being_dealloced_not_returned_by_alloc,@function
        .size           $__internal_0_$__cuda_sm10x_tcgen05_guardrail_trap_col_being_dealloced_not_returned_by_alloc,($__internal_1_$__cuda_sm10x_tcgen05_guardrail_trap_phase_invalid_during_alloc - $__internal_0_$__cuda_sm10x_tcgen05_guardrail_trap_col_being_dealloced_not_returned_by_alloc)
$__internal_0_$__cuda_sm10x_tcgen05_guardrail_trap_col_being_dealloced_not_returned_by_alloc:
[----:B------:R-:W-:Y:S05]  /*8e00*/  BPT.TRAP 0x1 ;  /* 0x000000040000795c */ /* 0x000fea0000300000 */
[----:B------:R-:W-:-:S04]  /*8e10*/  MOV R3, 0x0 ;  /* 0x0000000000037802 */ /* 0x000fc80000000f00 */
[----:B------:R-:W-:Y:S05]  /*8e20*/  RET.REL.NODEC R2 `(_ZN7cutlass13device_kernelINS_4conv6kernel13ConvUniversalINS1_16ConvProblemShapeILNS1_8OperatorE2ELi2EEENS1_10collective14CollectiveConvINS1_47MainloopSm100TmaUmmaWarpSpecializedImplicitGemmILS5_2ELi13ELi2ELi1ELi2EN4cute5tupleIJNSA_1CILi1EEESD_SD_EEEEENSB_IJNSC_ILi64EEENSB_IJSG_EEESH_EEENS_10bfloat16_tESJ_NSA_8TiledMMAINSA_8MMA_AtomIJNSA_20SM100_MMA_F16BF16_SSISJ_SJ_fLi64ELi64ELNSA_4UMMA5MajorE1ELSO_1ELNSN_7ScaleInE0ELSP_0EEEEEENSA_6LayoutISE_NSB_IJNSC_ILi0EEEST_ST_EEEEENSB_IJNSA_10UnderscoreESW_SW_EEEEENS7_6detail27Sm100ImplicitGemmTileTraitsINSA_13SM90_TMA_LOADENSA_14ComposedLayoutINSA_7SwizzleILi3ELi4ELi3EEENSA_18smem_ptr_flag_bitsILi16EEENSS_INSB_IJSG_NSC_ILi8EEEEEENSB_IJSD_SG_EEEEEEEvEENS10_INSA_20SM90_TMA_LOAD_IM2COLES1B_vEEEENS_8epilogue10collective18CollectiveEpilogueINS1G_23Sm100TmaWarpSpecializedILi3ELi2ELi16ELb1ELb0EEEJSI_NSB_IJNSS_ISG_SD_EENSS_INSC_ILi32EEESD_EEEEESJ_NSB_IJlNSB_IJSD_llEEEST_EEESJ_S1Q_NS1G_6fusion15FusionCallbacksIS1K_NS1R_17LinearCombinationISJ_fSJ_fLNS_15FloatRoundStyleE2EEESI_S1O_JEEENSA_5SM1004TMEM4LOAD26SM100_TMEM_LOAD_16dp256b4xES11_NS12_INS13_ILi2ELi4ELi3EEES16_NSS_INSB_IJS17_S1M_EEENSB_IJS1M_SD_EEEEEEENSA_17SM75_U32x4_LDSM_NENSA_14SM90_TMA_STOREES25_NSA_17SM90_U32x4_STSM_NENSA_39AutoVectorizingCopyWithAssumedAlignmentILi128EEEEEEvvEEEEvNT_6ParamsE) ;  /* 0xffffff7002747950 */ /* 0x000fea0003c3ffff */
        .weak           $__internal_1_$__cuda_sm10x_tcgen05_guardrail_trap_phase_invalid_during_alloc
        .type           $__internal_1_$__cuda_sm10x_tcgen05_guardrail_trap_phase_invalid_during_alloc,@function
        .size           $__internal_1_$__cuda_sm10x_tcgen05_guardrail_trap_phase_invalid_during_alloc,($__internal_2_$__cuda_sm10x_tcgen05_guardrail_trap_unallocated_columns_being_dealloced - $__internal_1_$__cuda_sm10x_tcgen05_guardrail_trap_phase_invalid_during_alloc)
$__internal_1_$__cuda_sm10x_tcgen05_guardrail_trap_phase_invalid_during_alloc:
[----:B------:R-:W-:Y:S05]  /*8e30*/  BPT.TRAP 0x1 ;  /* 0x000000040000795c */ /* 0x000fea0000300000 */
[----:B------:R-:W-:-:S04]  /*8e40*/  HFMA2 R3, -RZ, RZ, 0, 0 ;  /* 0x00000000ff037431 */ /* 0x000fc800000001ff */
[----:B------:R-:W-:Y:S05]  /*8e50*/  RET.REL.NODEC R2 `(_ZN7cutlass13device_kernelINS_4conv6kernel13ConvUniversalINS1_16ConvProblemShapeILNS1_8OperatorE2ELi2EEENS1_10collective14CollectiveConvINS1_47MainloopSm100TmaUmmaWarpSpecializedImplicitGemmILS5_2ELi13ELi2ELi1ELi2EN4cute5tupleIJNSA_1CILi1EEESD_SD_EEEEENSB_IJNSC_ILi64EEENSB_IJSG_EEESH_EEENS_10bfloat16_tESJ_NSA_8TiledMMAINSA_8MMA_AtomIJNSA_20SM100_MMA_F16BF16_SSISJ_SJ_fLi64ELi64ELNSA_4UMMA5MajorE1ELSO_1ELNSN_7ScaleInE0ELSP_0EEEEEENSA_6LayoutISE_NSB_IJNSC_ILi0EEEST_ST_EEEEENSB_IJNSA_10UnderscoreESW_SW_EEEEENS7_6detail27Sm100ImplicitGemmTileTraitsINSA_13SM90_TMA_LOADENSA_14ComposedLayoutINSA_7SwizzleILi3ELi4ELi3EEENSA_18smem_ptr_flag_bitsILi16EEENSS_INSB_IJSG_NSC_ILi8EEEEEENSB_IJSD_SG_EEEEEEEvEENS10_INSA_20SM90_TMA_LOAD_IM2COLES1B_vEEEENS_8epilogue10collective18CollectiveEpilogueINS1G_23Sm100TmaWarpSpecializedILi3ELi2ELi16ELb1ELb0EEEJSI_NSB_IJNSS_ISG_SD_EENSS_INSC_ILi32EEESD_EEEEESJ_NSB_IJlNSB_IJSD_llEEEST_EEESJ_S1Q_NS1G_6fusion15FusionCallbacksIS1K_NS1R_17LinearCombinationISJ_fSJ_fLNS_15FloatRoundStyleE2EEESI_S1O_JEEENSA_5SM1004TMEM4LOAD26SM100_TMEM_LOAD_16dp256b4xES11_NS12_INS13_ILi2ELi4ELi3EEES16_NSS_INSB_IJS17_S1M_EEENSB_IJS1M_SD_EEEEEEENSA_17SM75_U32x4_LDSM_NENSA_14SM90_TMA_STOREES25_NSA_17SM90_U32x4_STSM_NENSA_39AutoVectorizingCopyWithAssumedAlignmentILi128EEEEEEvvEEEEvNT_6ParamsE) ;  /* 0xffffff7002687950 */ /* 0x000fea0003c3ffff */
        .weak           $__internal_2_$__cuda_sm10x_tcgen05_guardrail_trap_unallocated_columns_being_dealloced
        .type           $__internal_2_$__cuda_sm10x_tcgen05_guardrail_trap_unallocated_columns_being_dealloced,@function
        .size           $__internal_2_$__cuda_sm10x_tcgen05_guardrail_trap_unallocated_columns_being_dealloced,(.L_x_171 - $__internal_2_$__cuda_sm10x_tcgen05_guardrail_trap_unallocated_columns_being_dealloced)
$__internal_2_$__cuda_sm10x_tcgen05_guardrail_trap_unallocated_columns_being_dealloced:
[----:B------:R-:W-:Y:S05]  /*8e60*/  BPT.TRAP 0x1 ;  /* 0x000000040000795c */ /* 0x000fea0000300000 */
[----:B------:R-:W-:-:S04]  /*8e70*/  MOV R3, 0x0 ;  /* 0x0000000000037802 */ /* 0x000fc80000000f00 */
[----:B------:R-:W-:Y:S05]  /*8e80*/  RET.REL.NODEC R2 `(_ZN7cutlass13device_kernelINS_4conv6kernel13ConvUniversalINS1_16ConvProblemShapeILNS1_8OperatorE2ELi2EEENS1_10collective14CollectiveConvINS1_47MainloopSm100TmaUmmaWarpSpecializedImplicitGemmILS5_2ELi13ELi2ELi1ELi2EN4cute5tupleIJNSA_1CILi1EEESD_SD_EEEEENSB_IJNSC_ILi64EEENSB_IJSG_EEESH_EEENS_10bfloat16_tESJ_NSA_8TiledMMAINSA_8MMA_AtomIJNSA_20SM100_MMA_F16BF16_SSISJ_SJ_fLi64ELi64ELNSA_4UMMA5MajorE1ELSO_1ELNSN_7ScaleInE0ELSP_0EEEEEENSA_6LayoutISE_NSB_IJNSC_ILi0EEEST_ST_EEEEENSB_IJNSA_10UnderscoreESW_SW_EEEEENS7_6detail27Sm100ImplicitGemmTileTraitsINSA_13SM90_TMA_LOADENSA_14ComposedLayoutINSA_7SwizzleILi3ELi4ELi3EEENSA_18smem_ptr_flag_bitsILi16EEENSS_INSB_IJSG_NSC_ILi8EEEEEENSB_IJSD_SG_EEEEEEEvEENS10_INSA_20SM90_TMA_LOAD_IM2COLES1B_vEEEENS_8epilogue10collective18CollectiveEpilogueINS1G_23Sm100TmaWarpSpecializedILi3ELi2ELi16ELb1ELb0EEEJSI_NSB_IJNSS_ISG_SD_EENSS_INSC_ILi32EEESD_EEEEESJ_NSB_IJlNSB_IJSD_llEEEST_EEESJ_S1Q_NS1G_6fusion15FusionCallbacksIS1K_NS1R_17LinearCombinationISJ_fSJ_fLNS_15FloatRoundStyleE2EEESI_S1O_JEEENSA_5SM1004TMEM4LOAD26SM100_TMEM_LOAD_16dp256b4xES11_NS12_INS13_ILi2ELi4ELi3EEES16_NSS_INSB_IJS17_S1M_EEENSB_IJS1M_SD_EEEEEEENSA_17SM75_U32x4_LDSM_NENSA_14SM90_TMA_STOREES25_NSA_17SM90_U32x4_STSM_NENSA_39AutoVectorizingCopyWithAssumedAlignmentILi128EEEEEEvvEEEEvNT_6ParamsE) ;  /* 0xffffff70025c7950 */ /* 0x000fea0003c3ffff */
.L_x_170:
[----:B------:R-:W-:-:S00]  /*8e90*/  BRA `(.L_x_170) ;  /* 0xfffffffc00fc7947 */ /* 0x000fc0000383ffff */
[----:B------:R-:W-:-:S00]  /*8ea0*/  NOP ;  /* 0x0000000000007918 */ /* 0x000fc00000000000 */
        /* <DEDUP_REMOVED lines=13> */
.L_x_171:


//--------------------- .nv.global.init           --------------------------
	.section	.nv.global.init,"aw",@progbits
.nv.global.init:
	.type		$str$29,@object
	.size		$str$29,($str$30 - $str$29)
$str$29:
        /*0000*/ 	.byte	0x28, 0x61, 0x64, 0x64, 0x72, 0x65, 0x73, 0x73, 0x20, 0x26, 0x20, 0x6d, 0x61, 0x73, 0x6b, 0x29
        /*0010*/ 	.byte	0x20, 0x3d, 0x3d, 0x20, 0x30, 0x00
	.type		$str$30,@object
	.size		$str$30,($str$28 - $str$30)
$str$30:
        /*0016*/ 	.byte	0x2f, 0x74, 0x6d, 0x70, 0x2f, 0x63, 0x75, 0x74, 0x6c, 0x61, 0x73, 0x73, 0x5f, 0x73, 0x77, 0x65
        /*0026*/ 	.byte	0x65, 0x70, 0x5f, 0x73, 0x72, 0x63, 0x2f, 0x69, 0x6e, 0x63, 0x6c, 0x75, 0x64, 0x65, 0x2f, 0x63
        /*0036*/ 	.byte	0x75, 0x74, 0x65, 0x2f, 0x70, 0x6f, 0x69, 0x6e, 0x74, 0x65, 0x72, 0x5f, 0x66, 0x6c, 0x61, 0x67
        /*0046*/ 	.byte	0x67, 0x65, 0x64, 0x2e, 0x68, 0x70, 0x70, 0x00
	.type		$str$28,@object
	.size		$str$28,($str$27 - $str$28)
$str$28:
        /*004e*/ 	.byte	0x2f, 0x74, 0x6d, 0x70, 0x2f, 0x63, 0x75, 0x74, 0x6c, 0x61, 0x73, 0x73, 0x5f, 0x73, 0x77, 0x65
        /*005e*/ 	.byte	0x65, 0x70, 0x5f, 0x73, 0x72, 0x63, 0x2f, 0x69, 0x6e, 0x63, 0x6c, 0x75, 0x64, 0x65, 0x2f, 0x63
        /*006e*/ 	.byte	0x75, 0x74, 0x65, 0x2f, 0x61, 0x74, 0x6f, 0x6d, 0x2f, 0x63, 0x6f, 0x70, 0x79, 0x5f, 0x74, 0x72
        /*007e*/ 	.byte	0x61, 0x69, 0x74, 0x73, 0x5f, 0x73, 0x6d, 0x31, 0x30, 0x30, 0x2e, 0x68, 0x70, 0x70, 0x00
	.type		$str$27,@object
	.size		$str$27,(__unnamed_1 - $str$27)
$str$27:
        /*008d*/ 	.byte	0x28, 0x28, 0x75, 0x69, 0x6e, 0x74, 0x33, 0x32, 0x5f, 0x74, 0x28, 0x74, 0x68, 0x72, 0x65, 0x61
        /*009d*/ 	.byte	0x64, 0x49, 0x64, 0x78, 0x2e, 0x78, 0x29, 0x20, 0x2f, 0x20, 0x33, 0x32, 0x29, 0x20, 0x25, 0x20
        /*00ad*/ 	.byte	0x34, 0x29, 0x20, 0x3d, 0x3d, 0x20, 0x28, 0x28, 0x28, 0x74, 0x6d, 0x65, 0x6d, 0x5f, 0x61, 0x64
        /*00bd*/ 	.byte	0x64, 0x72, 0x20, 0x3e, 0x3e, 0x20, 0x31, 0x36, 0x29, 0x20, 0x2f, 0x20, 0x33, 0x32, 0x29, 0x20
        /*00cd*/ 	.byte	0x25, 0x20, 0x34, 0x29, 0x00
	.type		__unnamed_1,@object
	.size		__unnamed_1,(__unnamed_2 - __unnamed_1)
__unnamed_1:
        /*00d2*/ 	.byte	0x61, 0x75, 0x74, 0x6f, 0x20, 0x63, 0x75, 0x74, 0x65, 0x3a, 0x3a, 0x61, 0x73, 0x5f, 0x70, 0x6f
        /* <DEDUP_REMOVED lines=24> */
        /*0262*/ 	.byte	0x30, 0x34, 0x38, 0x3e, 0x3e, 0x3e, 0x3e, 0x5d, 0x00
	.type		__unnamed_2,@object
	.size		__unnamed_2,(.L_2 - __unnamed_2)
__unnamed_2:
        /* <DEDUP_REMOVED lines=45> */
        /*053b*/ 	.byte	0x3e, 0x3e, 0x3e, 0x5d, 0x00
.L_2:


//--------------------- .nv.shared._ZN7cutlass13device_kernelINS_4conv6kernel13ConvUniversalINS1_16ConvProblemShapeILNS1_8OperatorE2ELi2EEENS1_10collective14CollectiveConvINS1_47MainloopSm100TmaUmmaWarpSpecializedImplicitGemmILS5_2ELi13ELi2ELi1ELi2EN4cute5tupleIJNSA_1CILi1EEESD_SD_EEEEENSB_IJNSC_ILi64EEENSB_IJSG_EEESH_EEENS_10bfloat16_tESJ_NSA_8TiledMMAINSA_8MMA_AtomIJNSA_20SM100_MMA_F16BF16_SSISJ_SJ_fLi64ELi64ELNSA_4UMMA5MajorE1ELSO_1ELNSN_7ScaleInE0ELSP_0EEEEEENSA_6LayoutISE_NSB_IJNSC_ILi0EEEST_ST_EEEEENSB_IJNSA_10UnderscoreESW_SW_EEEEENS7_6detail27Sm100ImplicitGemmTileTraitsINSA_13SM90_TMA_LOADENSA_14ComposedLayoutINSA_7SwizzleILi3ELi4ELi3EEENSA_18smem_ptr_flag_bitsILi16EEENSS_INSB_IJSG_NSC_ILi8EEEEEENSB_IJSD_SG_EEEEEEEvEENS10_INSA_20SM90_TMA_LOAD_IM2COLES1B_vEEEENS_8epilogue10collective18CollectiveEpilogueINS1G_23Sm100TmaWarpSpecializedILi3ELi2ELi16ELb1ELb0EEEJSI_NSB_IJNSS_ISG_SD_EENSS_INSC_ILi32EEESD_EEEEESJ_NSB_IJlNSB_IJSD_llEEEST_EEESJ_S1Q_NS1G_6fusion15FusionCallbacksIS1K_NS1R_17LinearCombinationISJ_fSJ_fLNS_15FloatRoundStyleE2EEESI_S1O_JEEENSA_5SM1004TMEM4LOAD26SM100_TMEM_LOAD_16dp256b4xES11_NS12_INS13_ILi2ELi4ELi3EEES16_NSS_INSB_IJS17_S1M_EEENSB_IJS1M_SD_EEEEEEENSA_17SM75_U32x4_LDSM_NENSA_14SM90_TMA_STOREES25_NSA_17SM90_U32x4_STSM_NENSA_39AutoVectorizingCopyWithAssumedAlignmentILi128EEEEEEvvEEEEvNT_6ParamsE --------------------------
	.section	.nv.shared._ZN7cutlass13device_kernelINS_4conv6kernel13ConvUniversalINS1_16ConvProblemShapeILNS1_8OperatorE2ELi2EEENS1_10collective14CollectiveConvINS1_47MainloopSm100TmaUmmaWarpSpecializedImplicitGemmILS5_2ELi13ELi2ELi1ELi2EN4cute5tupleIJNSA_1CILi1EEESD_SD_EEEEENSB_IJNSC_ILi64EEENSB_IJSG_EEESH_EEENS_10bfloat16_tESJ_NSA_8TiledMMAINSA_8MMA_AtomIJNSA_20SM100_MMA_F16BF16_SSISJ_SJ_fLi64ELi64ELNSA_4UMMA5MajorE1ELSO_1ELNSN_7ScaleInE0ELSP_0EEEEEENSA_6LayoutISE_NSB_IJNSC_ILi0EEEST_ST_EEEEENSB_IJNSA_10UnderscoreESW_SW_EEEEENS7_6detail27Sm100ImplicitGemmTileTraitsINSA_13SM90_TMA_LOADENSA_14ComposedLayoutINSA_7SwizzleILi3ELi4ELi3EEENSA_18smem_ptr_flag_bitsILi16EEENSS_INSB_IJSG_NSC_ILi8EEEEEENSB_IJSD_SG_EEEEEEEvEENS10_INSA_20SM90_TMA_LOAD_IM2COLES1B_vEEEENS_8epilogue10collective18CollectiveEpilogueINS1G_23Sm100TmaWarpSpecializedILi3ELi2ELi16ELb1ELb0EEEJSI_NSB_IJNSS_ISG_SD_EENSS_INSC_ILi32EEESD_EEEEESJ_NSB_IJlNSB_IJSD_llEEEST_EEESJ_S1Q_NS1G_6fusion15FusionCallbacksIS1K_NS1R_17LinearCombinationISJ_fSJ_fLNS_15FloatRoundStyleE2EEESI_S1O_JEEENSA_5SM1004TMEM4LOAD26SM100_TMEM_LOAD_16dp256b4xES11_NS12_INS13_ILi2ELi4ELi3EEES16_NSS_INSB_IJS17_S1M_EEENSB_IJS1M_SD_EEEEEEENSA_17SM75_U32x4_LDSM_NENSA_14SM90_TMA_STOREES25_NSA_17SM90_U32x4_STSM_NENSA_39AutoVectorizingCopyWithAssumedAlignmentILi128EEEEEEvvEEEEvNT_6ParamsE,"aw",@nobits
	.sectionflags	@""
	.align	16
	.zero		1024


//--------------------- .nv.shared.reserved.0     --------------------------
	.section	.nv.shared.reserved.0,"aw",@nobits
	.weak		__nv_reservedSMEM_offset_0_alias
	.size		__nv_reservedSMEM_offset_0_alias, 0, 64
	.other		__nv_reservedSMEM_offset_0_alias,@"STO_CUDA_RESERVED_SHARED STV_DEFAULT"
__nv_reservedSMEM_offset_0_alias:
	.zero		0
.nv.shared.reserved.0:
	.zero		64
	.weak		__nv_reservedSMEM_tcgen05_partition
	.type		__nv_reservedSMEM_tcgen05_partition,@object
	.size		__nv_reservedSMEM_tcgen05_partition,(.L_0 - __nv_reservedSMEM_tcgen05_partition)
__nv_reservedSMEM_tcgen05_partition:
	.zero		32
.L_0:


//--------------------- .nv.global                --------------------------
	.section	.nv.global,"aw",@nobits
.nv.global:
	.type		_ZN39_INTERNAL_34f9e704_4_k_cu_d54aa5f7_30554cute1_E,@object
	.size		_ZN39_INTERNAL_34f9e704_4_k_cu_d54aa5f7_30554cute1_E,(_ZN39_INTERNAL_34f9e704_4_k_cu_d54aa5f7_30554cuda3std3__45__cpo6cbeginE - _ZN39_INTERNAL_34f9e704_4_k_cu_d54aa5f7_30554cute1_E)
_ZN39_INTERNAL_34f9e704_4_k_cu_d54aa5f7_30554cute1_E:
	.zero		1
	.type		_ZN39_INTERNAL_34f9e704_4_k_cu_d54aa5f7_30554cuda3std3__45__cpo6cbeginE,@object
	.size		_ZN39_INTERNAL_34f9e704_4_k_cu_d54aa5f7_30554cuda3std3__45__cpo6cbeginE,(_ZN39_INTERNAL_34f9e704_4_k_cu_d54aa5f7_30554cuda3std3__48in_placeE - _ZN39_INTERNAL_34f9e704_4_k_cu_d54aa5f7_30554cuda3std3__45__cpo6cbeginE)
_ZN39_INTERNAL_34f9e704_4_k_cu_d54aa5f7_30554cuda3std3__45__cpo6cbeginE:
	.zero		1
	.type		_ZN39_INTERNAL_34f9e704_4_k_cu_d54aa5f7_30554cuda3std3__48in_placeE,@object
	.size		_ZN39_INTERNAL_34f9e704_4_k_cu_d54aa5f7_30554cuda3std3__48in_placeE,(_ZN39_INTERNAL_34f9e704_4_k_cu_d54aa5f7_30554cuda3std6ranges3__45__cpo9iter_moveE - _ZN39_INTERNAL_34f9e704_4_k_cu_d54aa5f7_30554cuda3std3__48in_placeE)
_ZN39_INTERNAL_34f9e704_4_k_cu_d54aa5f7_30554cuda3std3__48in_placeE:
	.zero		1
	.type		_ZN39_INTERNAL_34f9e704_4_k_cu_d54aa5f7_30554cuda3std6ranges3__45__cpo9iter_moveE,@object
	.size		_ZN39_INTERNAL_34f9e704_4_k_cu_d54aa5f7_30554cuda3std6ranges3__45__cpo9iter_moveE,(_ZN39_INTERNAL_34f9e704_4_k_cu_d54aa5f7_30554cuda3std3__45__cpo5beginE - _ZN39_INTERNAL_34f9e704_4_k_cu_d54aa5f7_30554cuda3std6ranges3__45__cpo9iter_moveE)
_ZN39_INTERNAL_34f9e704_4_k_cu_d54aa5f7_30554cuda3std6ranges3__45__cpo9iter_moveE:
	.zero		1
	.type		_ZN39_INTERNAL_34f9e704_4_k_cu_d54aa5f7_30554cuda3std3__45__cpo5beginE,@object
	.size		_ZN39_INTERNAL_34f9e704_4_k_cu_d54aa5f7_30554cuda3std3__45__cpo5beginE,(_ZN39_INTERNAL_34f9e704_4_k_cu_d54aa5f7_30554cuda3std3__441_GLOBAL__N__34f9e704_4_k_cu_d54aa5f7_30556ignoreE - _ZN39_INTERNAL_34f9e704_4_k_cu_d54aa5f7_30554cuda3std3__45__cpo5beginE)
_ZN39_INTERNAL_34f9e704_4_k_cu_d54aa5f7_30554cuda3std3__45__cpo5beginE:
	.zero		1
	.type		_ZN39_INTERNAL_34f9e704_4_k_cu_d54aa5f7_30554cuda3std3__441_GLOBAL__N__34f9e704_4_k_cu_d54aa5f7_30556ignoreE,@object
	.size		_ZN39_INTERNAL_34f9e704_4_k_cu_d54aa5f7_30554cuda3std3__441_GLOBAL__N__34f9e704_4_k_cu_d54aa5f7_30556ignoreE,(_ZN39_INTERNAL_34f9e704_4_k_cu_d54aa5f7_30554cute7productE - _ZN39_INTERNAL_34f9e704_4_k_cu_d54aa5f7_30554cuda3std3__441_GLOBAL__N__34f9e704_4_k_cu_d54aa5f7_30556ignoreE)
_ZN39_INTERNAL_34f9e704_4_k_cu_d54aa5f7_30554cuda3std3__441_GLOBAL__N__34f9e704_4_k_cu_d54aa5f7_30556ignoreE:
	.zero		1
	.type		_ZN39_INTERNAL_34f9e704_4_k_cu_d54aa5f7_30554cute7productE,@object
	.size		_ZN39_INTERNAL_34f9e704_4_k_cu_d54aa5f7_30554cute7productE,(_ZN39_INTERNAL_34f9e704_4_k_cu_d54aa5f7_30554cuda3std3__45__cpo3endE - _ZN39_INTERNAL_34f9e704_4_k_cu_d54aa5f7_30554cute7productE)
_ZN39_INTERNAL_34f9e704_4_k_cu_d54aa5f7_30554cute7productE:
	.zero		1
	.type		_ZN39_INTERNAL_34f9e704_4_k_cu_d54aa5f7_30554cuda3std3__45__cpo3endE,@object
	.size		_ZN39_INTERNAL_34f9e704_4_k_cu_d54aa5f7_30554cuda3std3__45__cpo3endE,(_ZN39_INTERNAL_34f9e704_4_k_cu_d54aa5f7_30554cuda3std3__419piecewise_constructE - _ZN39_INTERNAL_34f9e704_4_k_cu_d54aa5f7_30554cuda3std3__45__cpo3endE)
_ZN39_INTERNAL_34f9e704_4_k_cu_d54aa5f7_30554cuda3std3__45__cpo3endE:
	.zero		1
	.type		_ZN39_INTERNAL_34f9e704_4_k_cu_d54aa5f7_30554cuda3std3__419piecewise_constructE,@object
	.size		_ZN39_INTERNAL_34f9e704_4_k_cu_d54aa5f7_30554cuda3std3__419piecewise_constructE,(_ZN39_INTERNAL_34f9e704_4_k_cu_d54aa5f7_30554cuda3std3__45__cpo4cendE - _ZN39_INTERNAL_34f9e704_4_k_cu_d54aa5f7_30554cuda3std3__419piecewise_constructE)
_ZN39_INTERNAL_34f9e704_4_k_cu_d54aa5f7_30554cuda3std3__419piecewise_constructE:
	.zero		1
	.type		_ZN39_INTERNAL_34f9e704_4_k_cu_d54aa5f7_30554cuda3std3__45__cpo4cendE,@object
	.size		_ZN39_INTERNAL_34f9e704_4_k_cu_d54aa5f7_30554cuda3std3__45__cpo4cendE,(_ZN39_INTERNAL_34f9e704_4_k_cu_d54aa5f7_30554cuda3std6ranges3__45__cpo4swapE - _ZN39_INTERNAL_34f9e704_4_k_cu_d54aa5f7_30554cuda3std3__45__cpo4cendE)
_ZN39_INTERNAL_34f9e704_4_k_cu_d54aa5f7_30554cuda3std3__45__cpo4cendE:
	.zero		1
	.type		_ZN39_INTERNAL_34f9e704_4_k_cu_d54aa5f7_30554cuda3std6ranges3__45__cpo4swapE,@object
	.size		_ZN39_INTERNAL_34f9e704_4_k_cu_d54aa5f7_30554cuda3std6ranges3__45__cpo4swapE,(.L_10 - _ZN39_INTERNAL_34f9e704_4_k_cu_d54aa5f7_30554cuda3std6ranges3__45__cpo4swapE)
_ZN39_INTERNAL_34f9e704_4_k_cu_d54aa5f7_30554cuda3std6ranges3__45__cpo4swapE:
	.zero		1
.L_10:


//--------------------- .nv.constant0._ZN7cutlass13device_kernelINS_4conv6kernel13ConvUniversalINS1_16ConvProblemShapeILNS1_8OperatorE2ELi2EEENS1_10collective14CollectiveConvINS1_47MainloopSm100TmaUmmaWarpSpecializedImplicitGemmILS5_2ELi13ELi2ELi1ELi2EN4cute5tupleIJNSA_1CILi1EEESD_SD_EEEEENSB_IJNSC_ILi64EEENSB_IJSG_EEESH_EEENS_10bfloat16_tESJ_NSA_8TiledMMAINSA_8MMA_AtomIJNSA_20SM100_MMA_F16BF16_SSISJ_SJ_fLi64ELi64ELNSA_4UMMA5MajorE1ELSO_1ELNSN_7ScaleInE0ELSP_0EEEEEENSA_6LayoutISE_NSB_IJNSC_ILi0EEEST_ST_EEEEENSB_IJNSA_10UnderscoreESW_SW_EEEEENS7_6detail27Sm100ImplicitGemmTileTraitsINSA_13SM90_TMA_LOADENSA_14ComposedLayoutINSA_7SwizzleILi3ELi4ELi3EEENSA_18smem_ptr_flag_bitsILi16EEENSS_INSB_IJSG_NSC_ILi8EEEEEENSB_IJSD_SG_EEEEEEEvEENS10_INSA_20SM90_TMA_LOAD_IM2COLES1B_vEEEENS_8epilogue10collective18CollectiveEpilogueINS1G_23Sm100TmaWarpSpecializedILi3ELi2ELi16ELb1ELb0EEEJSI_NSB_IJNSS_ISG_SD_EENSS_INSC_ILi32EEESD_EEEEESJ_NSB_IJlNSB_IJSD_llEEEST_EEESJ_S1Q_NS1G_6fusion15FusionCallbacksIS1K_NS1R_17LinearCombinationISJ_fSJ_fLNS_15FloatRoundStyleE2EEESI_S1O_JEEENSA_5SM1004TMEM4LOAD26SM100_TMEM_LOAD_16dp256b4xES11_NS12_INS13_ILi2ELi4ELi3EEES16_NSS_INSB_IJS17_S1M_EEENSB_IJS1M_SD_EEEEEEENSA_17SM75_U32x4_LDSM_NENSA_14SM90_TMA_STOREES25_NSA_17SM90_U32x4_STSM_NENSA_39AutoVectorizingCopyWithAssumedAlignmentILi128EEEEEEvvEEEEvNT_6ParamsE --------------------------
	.section	.nv.constant0._ZN7cutlass13device_kernelINS_4conv6kernel13ConvUniversalINS1_16ConvProblemShapeILNS1_8OperatorE2ELi2EEENS1_10collective14CollectiveConvINS1_47MainloopSm100TmaUmmaWarpSpecializedImplicitGemmILS5_2ELi13ELi2ELi1ELi2EN4cute5tupleIJNSA_1CILi1EEESD_SD_EEEEENSB_IJNSC_ILi64EEENSB_IJSG_EEESH_EEENS_10bfloat16_tESJ_NSA_8TiledMMAINSA_8MMA_AtomIJNSA_20SM100_MMA_F16BF16_SSISJ_SJ_fLi64ELi64ELNSA_4UMMA5MajorE1ELSO_1ELNSN_7ScaleInE0ELSP_0EEEEEENSA_6LayoutISE_NSB_IJNSC_ILi0EEEST_ST_EEEEENSB_IJNSA_10UnderscoreESW_SW_EEEEENS7_6detail27Sm100ImplicitGemmTileTraitsINSA_13SM90_TMA_LOADENSA_14ComposedLayoutINSA_7SwizzleILi3ELi4ELi3EEENSA_18smem_ptr_flag_bitsILi16EEENSS_INSB_IJSG_NSC_ILi8EEEEEENSB_IJSD_SG_EEEEEEEvEENS10_INSA_20SM90_TMA_LOAD_IM2COLES1B_vEEEENS_8epilogue10collective18CollectiveEpilogueINS1G_23Sm100TmaWarpSpecializedILi3ELi2ELi16ELb1ELb0EEEJSI_NSB_IJNSS_ISG_SD_EENSS_INSC_ILi32EEESD_EEEEESJ_NSB_IJlNSB_IJSD_llEEEST_EEESJ_S1Q_NS1G_6fusion15FusionCallbacksIS1K_NS1R_17LinearCombinationISJ_fSJ_fLNS_15FloatRoundStyleE2EEESI_S1O_JEEENSA_5SM1004TMEM4LOAD26SM100_TMEM_LOAD_16dp256b4xES11_NS12_INS13_ILi2ELi4ELi3EEES16_NSS_INSB_IJS17_S1M_EEENSB_IJS1M_SD_EEEEEEENSA_17SM75_U32x4_LDSM_NENSA_14SM90_TMA_STOREES25_NSA_17SM90_U32x4_STSM_NENSA_39AutoVectorizingCopyWithAssumedAlignmentILi128EEEEEEvvEEEEvNT_6ParamsE,"a",@progbits
	.sectionflags	@""
	.align	4
.nv.constant0._ZN7cutlass13device_kernelINS_4conv6kernel13ConvUniversalINS1_16ConvProblemShapeILNS1_8OperatorE2ELi2EEENS1_10collective14CollectiveConvINS1_47MainloopSm100TmaUmmaWarpSpecializedImplicitGemmILS5_2ELi13ELi2ELi1ELi2EN4cute5tupleIJNSA_1CILi1EEESD_SD_EEEEENSB_IJNSC_ILi64EEENSB_IJSG_EEESH_EEENS_10bfloat16_tESJ_NSA_8TiledMMAINSA_8MMA_AtomIJNSA_20SM100_MMA_F16BF16_SSISJ_SJ_fLi64ELi64ELNSA_4UMMA5MajorE1ELSO_1ELNSN_7ScaleInE0ELSP_0EEEEEENSA_6LayoutISE_NSB_IJNSC_ILi0EEEST_ST_EEEEENSB_IJNSA_10UnderscoreESW_SW_EEEEENS7_6detail27Sm100ImplicitGemmTileTraitsINSA_13SM90_TMA_LOADENSA_14ComposedLayoutINSA_7SwizzleILi3ELi4ELi3EEENSA_18smem_ptr_flag_bitsILi16EEENSS_INSB_IJSG_NSC_ILi8EEEEEENSB_IJSD_SG_EEEEEEEvEENS10_INSA_20SM90_TMA_LOAD_IM2COLES1B_vEEEENS_8epilogue10collective18CollectiveEpilogueINS1G_23Sm100TmaWarpSpecializedILi3ELi2ELi16ELb1ELb0EEEJSI_NSB_IJNSS_ISG_SD_EENSS_INSC_ILi32EEESD_EEEEESJ_NSB_IJlNSB_IJSD_llEEEST_EEESJ_S1Q_NS1G_6fusion15FusionCallbacksIS1K_NS1R_17LinearCombinationISJ_fSJ_fLNS_15FloatRoundStyleE2EEESI_S1O_JEEENSA_5SM1004TMEM4LOAD26SM100_TMEM_LOAD_16dp256b4xES11_NS12_INS13_ILi2ELi4ELi3EEES16_NSS_INSB_IJS17_S1M_EEENSB_IJS1M_SD_EEEEEEENSA_17SM75_U32x4_LDSM_NENSA_14SM90_TMA_STOREES25_NSA_17SM90_U32x4_STSM_NENSA_39AutoVectorizingCopyWithAssumedAlignmentILi128EEEEEEvvEEEEvNT_6ParamsE:
	.zero		2944


//--------------------- SYMBOLS --------------------------

	.type		.nv.reservedSmem.offset0,@object
	.size		.nv.reservedSmem.offset0,0x4
	.type		.nv.reservedSmem.cap,@object
	.size		.nv.reservedSmem.cap,0x4
	.type		__assertfail,@function
